// auto-generated by cutlass_sweep.gemm — config: {"arch": "sm_90", "cluster_m": 2, "cluster_n": 4, "dtype": "tf32", "dtype_b": "tf32", "layout": "nt", "stages": 0, "tile_k": 32, "tile_m": 64, "tile_n": 128}
#include "cutlass/cutlass.h"
#include "cutlass/gemm/collective/collective_builder.hpp"
#include "cutlass/gemm/device/gemm_universal_adapter.h"
#include "cutlass/gemm/kernel/gemm_universal.hpp"
#include "cutlass/epilogue/collective/collective_builder.hpp"

using ElemA = cutlass::tfloat32_t;
using ElemB = cutlass::tfloat32_t;
using ElemCD = cutlass::tfloat32_t;
using Acc  = float;
using TileShape    = cute::Shape<cute::_64, cute::_128, cute::_32>;
using ClusterShape = cute::Shape<cute::_2, cute::_4, cute::_1>;

using CollectiveEpilogue = typename cutlass::epilogue::collective::CollectiveBuilder<
    cutlass::arch::Sm90, cutlass::arch::OpClassTensorOp,
    TileShape, ClusterShape,
    cutlass::epilogue::collective::EpilogueTileAuto,
    Acc, Acc,
    ElemCD, cutlass::layout::RowMajor, 128 / cutlass::sizeof_bits<ElemCD>::value,
    ElemCD, cutlass::layout::RowMajor, 128 / cutlass::sizeof_bits<ElemCD>::value,
    cutlass::epilogue::collective::EpilogueScheduleAuto
  >::CollectiveOp;

using CollectiveMainloop = typename cutlass::gemm::collective::CollectiveBuilder<
    cutlass::arch::Sm90, cutlass::arch::OpClassTensorOp,
    ElemA, cutlass::layout::RowMajor, 128 / cutlass::sizeof_bits<ElemA>::value,
    ElemB, cutlass::layout::ColumnMajor, 128 / cutlass::sizeof_bits<ElemB>::value,
    Acc,
    TileShape, ClusterShape,
    cutlass::gemm::collective::StageCountAutoCarveout<static_cast<int>(sizeof(typename CollectiveEpilogue::SharedStorage))>,
    cutlass::gemm::collective::KernelScheduleAuto
  >::CollectiveOp;

using GemmKernel = cutlass::gemm::kernel::GemmUniversal<
    cute::Shape<int,int,int,int>,
    CollectiveMainloop,
    CollectiveEpilogue
>;
using Gemm = cutlass::gemm::device::GemmUniversalAdapter<GemmKernel>;

// Force the device kernel symbol into the cubin without needing a host main.
auto* _anchor = &cutlass::device_kernel<GemmKernel>;


// ===== COMPILED SASS (sm_90a) =====

	.target	sm_90a

	.elftype	@"ET_EXEC"


//--------------------- .note.nv.tkinfo           --------------------------
	.section	.note.nv.tkinfo,"",@"SHT_NOTE"
	.sectionflags	@"SHF_NOTE_NV_TKINFO"
	.tkinfo
        /*0018*/ 	.word	0x00000002
        /*0030*/ 	.string	""
        /*0030*/ 	.string	"ptxas"
        /*0030*/ 	.string	"Cuda compilation tools, release 13.0, V13.0.88"
        /*0030*/ 	.string	"Build cuda_13.0.r13.0/compiler.36424714_0"
        /*0030*/ 	.string	"-arch sm_90a -m 64 "



//--------------------- .note.nv.cuinfo           --------------------------
	.section	.note.nv.cuinfo,"",@"SHT_NOTE"
	.sectionflags	@"SHF_NOTE_NV_CUINFO"
        /*0018*/ 	.short	0x0002
        /*001a*/ 	.short	0x005a
        /*001c*/ 	.short	0x0082
	.zero		2


//--------------------- .nv.info                  --------------------------
	.section	.nv.info,"",@"SHT_CUDA_INFO"
	.align	4


	//----- nvinfo : EIATTR_REGCOUNT
	.align		4
        /*0000*/ 	.byte	0x04, 0x2f
        /*0002*/ 	.short	(.L_15 - .L_14)
	.align		4
.L_14:
        /*0004*/ 	.word	index@(_ZN7cutlass13device_kernelINS_4gemm6kernel13GemmUniversalIN4cute5tupleIJiiiiEEENS1_10collective13CollectiveMmaINS1_34MainloopSm90TmaGmmaWarpSpecializedILi9ENS5_IJNS4_1CILi2EEENSA_ILi4EEENSA_ILi1EEEEEENS1_32KernelTmaWarpSpecializedPingpongEEENS5_IJNSA_ILi64EEENSA_ILi128EEENSA_ILi32EEEEEENS_10tfloat32_tENS5_IJlSD_lEEESL_SM_NS4_8TiledMMAINS4_8MMA_AtomIJNS4_4SM904GMMA30MMA_64x128x8_F32TF32TF32_SS_TNILNSQ_7ScaleInE1ELSS_1EEEEEENS4_6LayoutINS5_IJSD_SD_SD_EEENS5_IJNSA_ILi0EEESX_SX_EEEEENS5_IJNS4_10UnderscoreES10_S10_EEEEENS4_23SM90_TMA_LOAD_MULTICASTENS4_14ComposedLayoutINS4_7SwizzleILi3ELi4ELi3EEENS4_18smem_ptr_flag_bitsILi32EEENSV_INS5_IJNSA_ILi8EEESJ_EEENS5_IJSJ_SD_EEEEEEEvNS4_8identityES13_S1D_vS1E_EENS_8epilogue10collective6detail29Sm90TmaWarpSpecializedAdapterINS1H_15DefaultEpilogueISL_SM_SM_NS1G_6thread17LinearCombinationISL_Li1EffLNS1L_9ScaleType4KindE0ELNS_15FloatRoundStyleE2ESL_EENS1_15EpilogueDefaultEEEEEvvEEEEvNT_6ParamsE)
        /*0008*/ 	.word	0x000000a8


	//----- nvinfo : EIATTR_FRAME_SIZE
	.align		4
.L_15:
        /*000c*/ 	.byte	0x04, 0x11
        /*000e*/ 	.short	(.L_17 - .L_16)
	.align		4
.L_16:
        /*0010*/ 	.word	index@(_ZN7cutlass13device_kernelINS_4gemm6kernel13GemmUniversalIN4cute5tupleIJiiiiEEENS1_10collective13CollectiveMmaINS1_34MainloopSm90TmaGmmaWarpSpecializedILi9ENS5_IJNS4_1CILi2EEENSA_ILi4EEENSA_ILi1EEEEEENS1_32KernelTmaWarpSpecializedPingpongEEENS5_IJNSA_ILi64EEENSA_ILi128EEENSA_ILi32EEEEEENS_10tfloat32_tENS5_IJlSD_lEEESL_SM_NS4_8TiledMMAINS4_8MMA_AtomIJNS4_4SM904GMMA30MMA_64x128x8_F32TF32TF32_SS_TNILNSQ_7ScaleInE1ELSS_1EEEEEENS4_6LayoutINS5_IJSD_SD_SD_EEENS5_IJNSA_ILi0EEESX_SX_EEEEENS5_IJNS4_10UnderscoreES10_S10_EEEEENS4_23SM90_TMA_LOAD_MULTICASTENS4_14ComposedLayoutINS4_7SwizzleILi3ELi4ELi3EEENS4_18smem_ptr_flag_bitsILi32EEENSV_INS5_IJNSA_ILi8EEESJ_EEENS5_IJSJ_SD_EEEEEEEvNS4_8identityES13_S1D_vS1E_EENS_8epilogue10collective6detail29Sm90TmaWarpSpecializedAdapterINS1H_15DefaultEpilogueISL_SM_SM_NS1G_6thread17LinearCombinationISL_Li1EffLNS1L_9ScaleType4KindE0ELNS_15FloatRoundStyleE2ESL_EENS1_15EpilogueDefaultEEEEEvvEEEEvNT_6ParamsE)
        /*0014*/ 	.word	0x00000008


	//----- nvinfo : EIATTR_MIN_STACK_SIZE
	.align		4
.L_17:
        /*0018*/ 	.byte	0x04, 0x12
        /*001a*/ 	.short	(.L_19 - .L_18)
	.align		4
.L_18:
        /*001c*/ 	.word	index@(_ZN7cutlass13device_kernelINS_4gemm6kernel13GemmUniversalIN4cute5tupleIJiiiiEEENS1_10collective13CollectiveMmaINS1_34MainloopSm90TmaGmmaWarpSpecializedILi9ENS5_IJNS4_1CILi2EEENSA_ILi4EEENSA_ILi1EEEEEENS1_32KernelTmaWarpSpecializedPingpongEEENS5_IJNSA_ILi64EEENSA_ILi128EEENSA_ILi32EEEEEENS_10tfloat32_tENS5_IJlSD_lEEESL_SM_NS4_8TiledMMAINS4_8MMA_AtomIJNS4_4SM904GMMA30MMA_64x128x8_F32TF32TF32_SS_TNILNSQ_7ScaleInE1ELSS_1EEEEEENS4_6LayoutINS5_IJSD_SD_SD_EEENS5_IJNSA_ILi0EEESX_SX_EEEEENS5_IJNS4_10UnderscoreES10_S10_EEEEENS4_23SM90_TMA_LOAD_MULTICASTENS4_14ComposedLayoutINS4_7SwizzleILi3ELi4ELi3EEENS4_18smem_ptr_flag_bitsILi32EEENSV_INS5_IJNSA_ILi8EEESJ_EEENS5_IJSJ_SD_EEEEEEEvNS4_8identityES13_S1D_vS1E_EENS_8epilogue10collective6detail29Sm90TmaWarpSpecializedAdapterINS1H_15DefaultEpilogueISL_SM_SM_NS1G_6thread17LinearCombinationISL_Li1EffLNS1L_9ScaleType4KindE0ELNS_15FloatRoundStyleE2ESL_EENS1_15EpilogueDefaultEEEEEvvEEEEvNT_6ParamsE)
        /*0020*/ 	.word	0x00000008
.L_19:


//--------------------- .nv.compat                --------------------------
	.section	.nv.compat,"",@"SHT_CUDA_COMPAT_INFO"
	.align	4
        /*0000*/ 	.byte	0x02, 0x09, 0x01, 0x00, 0x02, 0x02, 0x04, 0x00, 0x02, 0x05, 0x05, 0x00, 0x03, 0x07, 0x01, 0x01
        /*0010*/ 	.byte	0x02, 0x03, 0x01, 0x00, 0x02, 0x06, 0x01, 0x00, 0x04, 0x0b, 0x08, 0x00, 0x00, 0x00, 0x00, 0x00
        /*0020*/ 	.byte	0x00, 0x00, 0x00, 0x00


//--------------------- .nv.info._ZN7cutlass13device_kernelINS_4gemm6kernel13GemmUniversalIN4cute5tupleIJiiiiEEENS1_10collective13CollectiveMmaINS1_34MainloopSm90TmaGmmaWarpSpecializedILi9ENS5_IJNS4_1CILi2EEENSA_ILi4EEENSA_ILi1EEEEEENS1_32KernelTmaWarpSpecializedPingpongEEENS5_IJNSA_ILi64EEENSA_ILi128EEENSA_ILi32EEEEEENS_10tfloat32_tENS5_IJlSD_lEEESL_SM_NS4_8TiledMMAINS4_8MMA_AtomIJNS4_4SM904GMMA30MMA_64x128x8_F32TF32TF32_SS_TNILNSQ_7ScaleInE1ELSS_1EEEEEENS4_6LayoutINS5_IJSD_SD_SD_EEENS5_IJNSA_ILi0EEESX_SX_EEEEENS5_IJNS4_10UnderscoreES10_S10_EEEEENS4_23SM90_TMA_LOAD_MULTICASTENS4_14ComposedLayoutINS4_7SwizzleILi3ELi4ELi3EEENS4_18smem_ptr_flag_bitsILi32EEENSV_INS5_IJNSA_ILi8EEESJ_EEENS5_IJSJ_SD_EEEEEEEvNS4_8identityES13_S1D_vS1E_EENS_8epilogue10collective6detail29Sm90TmaWarpSpecializedAdapterINS1H_15DefaultEpilogueISL_SM_SM_NS1G_6thread17LinearCombinationISL_Li1EffLNS1L_9ScaleType4KindE0ELNS_15FloatRoundStyleE2ESL_EENS1_15EpilogueDefaultEEEEEvvEEEEvNT_6ParamsE --------------------------
	.section	.nv.info._ZN7cutlass13device_kernelINS_4gemm6kernel13GemmUniversalIN4cute5tupleIJiiiiEEENS1_10collective13CollectiveMmaINS1_34MainloopSm90TmaGmmaWarpSpecializedILi9ENS5_IJNS4_1CILi2EEENSA_ILi4EEENSA_ILi1EEEEEENS1_32KernelTmaWarpSpecializedPingpongEEENS5_IJNSA_ILi64EEENSA_ILi128EEENSA_ILi32EEEEEENS_10tfloat32_tENS5_IJlSD_lEEESL_SM_NS4_8TiledMMAINS4_8MMA_AtomIJNS4_4SM904GMMA30MMA_64x128x8_F32TF32TF32_SS_TNILNSQ_7ScaleInE1ELSS_1EEEEEENS4_6LayoutINS5_IJSD_SD_SD_EEENS5_IJNSA_ILi0EEESX_SX_EEEEENS5_IJNS4_10UnderscoreES10_S10_EEEEENS4_23SM90_TMA_LOAD_MULTICASTENS4_14ComposedLayoutINS4_7SwizzleILi3ELi4ELi3EEENS4_18smem_ptr_flag_bitsILi32EEENSV_INS5_IJNSA_ILi8EEESJ_EEENS5_IJSJ_SD_EEEEEEEvNS4_8identityES13_S1D_vS1E_EENS_8epilogue10collective6detail29Sm90TmaWarpSpecializedAdapterINS1H_15DefaultEpilogueISL_SM_SM_NS1G_6thread17LinearCombinationISL_Li1EffLNS1L_9ScaleType4KindE0ELNS_15FloatRoundStyleE2ESL_EENS1_15EpilogueDefaultEEEEEvvEEEEvNT_6ParamsE,"",@"SHT_CUDA_INFO"
	.sectionflags	@""
	.align	4


	//----- nvinfo : EIATTR_CUDA_API_VERSION
	.align		4
        /*0000*/ 	.byte	0x04, 0x37
        /*0002*/ 	.short	(.L_21 - .L_20)
.L_20:
        /*0004*/ 	.word	0x00000082


	//----- nvinfo : EIATTR_KPARAM_INFO
	.align		4
.L_21:
        /*0008*/ 	.byte	0x04, 0x17
        /*000a*/ 	.short	(.L_23 - .L_22)
.L_22:
        /*000c*/ 	.word	0x00000000
        /*0010*/ 	.short	0x0000
        /*0012*/ 	.short	0x0070
        /*0014*/ 	.byte	0x00, 0xf0, 0x01, 0x10


	//----- nvinfo : EIATTR_SPARSE_MMA_MASK
	.align		4
.L_23:
        /*0018*/ 	.byte	0x03, 0x50
        /*001a*/ 	.short	0x0000


	//----- nvinfo : EIATTR_MAXREG_COUNT
	.align		4
        /*001c*/ 	.byte	0x03, 0x1b
        /*001e*/ 	.short	0x00a8


	//----- nvinfo : EIATTR_NUM_BARRIERS
	.align		4
        /*0020*/ 	.byte	0x02, 0x4c
        /*0022*/ 	.byte	0x01
	.zero		1


	//----- nvinfo : EIATTR_EXTERNS
	.align		4
        /*0024*/ 	.byte	0x04, 0x0f
        /*0026*/ 	.short	(.L_25 - .L_24)


	//   ....[0]....
	.align		4
.L_24:
        /*0028*/ 	.word	index@(__assertfail)


	//----- nvinfo : EIATTR_ANNOTATIONS
	.align		4
.L_25:
        /*002c*/ 	.byte	0x04, 0x55
        /*002e*/ 	.short	(.L_27 - .L_26)


	//   ....[0]....
.L_26:
        /*0030*/ 	.word	0x00000001
        /*0034*/ 	.byte	0x80, 0x0e, 0x00, 0x00, 0x01, 0x00, 0x00, 0x00, 0x30, 0x15, 0x00, 0x00, 0x01, 0x00, 0x00, 0x00
        /*0044*/ 	.byte	0x30, 0x64, 0x00, 0x00, 0x01, 0x00, 0x00, 0x00, 0x60, 0x71, 0x00, 0x00


	//----- nvinfo : EIATTR_MERCURY_ISA_VERSION
	.align		4
.L_27:
        /*0050*/ 	.byte	0x03, 0x5f
        /*0052*/ 	.short	0x0101


	//----- nvinfo : EIATTR_INT_WARP_WIDE_INSTR_OFFSETS
	.align		4
        /*0054*/ 	.byte	0x04, 0x31
        /*0056*/ 	.short	(.L_29 - .L_28)


	//   ....[0]....
.L_28:
        /*0058*/ 	.word	0x000005c0


	//   ....[1]....
        /*005c*/ 	.word	0x000005e0


	//   ....[2]....
        /*0060*/ 	.word	0x00000600


	//   ....[3]....
        /*0064*/ 	.word	0x000006c0


	//   ....[4]....
        /*0068*/ 	.word	0x000006e0


	//   ....[5]....
        /*006c*/ 	.word	0x00000740


	//   ....[6]....
        /*0070*/ 	.word	0x00000850


	//   ....[7]....
        /*0074*/ 	.word	0x00000880


	//   ....[8]....
        /*0078*/ 	.word	0x000021f0


	//----- nvinfo : EIATTR_COOP_GROUP_MASK_REGIDS
	.align		4
.L_29:
        /*007c*/ 	.byte	0x04, 0x29
        /*007e*/ 	.short	(.L_31 - .L_30)


	//   ....[0]....
.L_30:
        /*0080*/ 	.word	0xffffffff


	//   ....[1]....
        /*0084*/ 	.word	0xffffffff


	//   ....[2]....
        /*0088*/ 	.word	0xffffffff


	//   ....[3]....
        /*008c*/ 	.word	0xffffffff


	//   ....[4]....
        /*0090*/ 	.word	0xffffffff


	//   ....[5]....
        /*0094*/ 	.word	0xffffffff


	//   ....[6]....
        /*0098*/ 	.word	0xffffffff


	//----- nvinfo : EIATTR_COOP_GROUP_INSTR_OFFSETS
	.align		4
.L_31:
        /*009c*/ 	.byte	0x04, 0x28
        /*009e*/ 	.short	(.L_33 - .L_32)


	//   ....[0]....
.L_32:
        /*00a0*/ 	.word	0x00000070


	//   ....[1]....
        /*00a4*/ 	.word	0x00000080


	//   ....[2]....
        /*00a8*/ 	.word	0x00000140


	//   ....[3]....
        /*00ac*/ 	.word	0x000003a0


	//   ....[4]....
        /*00b0*/ 	.word	0x000003e0


	//   ....[5]....
        /*00b4*/ 	.word	0x00000460


	//   ....[6]....
        /*00b8*/ 	.word	0x00000a30


	//----- nvinfo : EIATTR_REG_RECONFIG
	.align		4
.L_33:
        /*00bc*/ 	.byte	0x01, 0x54
	.zero		2


	//----- nvinfo : EIATTR_SYSCALL_OFFSETS
	.align		4
        /*00c0*/ 	.byte	0x04, 0x46
        /*00c2*/ 	.short	(.L_35 - .L_34)


	//   ....[0]....
.L_34:
        /*00c4*/ 	.word	0x000019a0


	//----- nvinfo : EIATTR_MBARRIER_INSTR_OFFSETS
	.align		4
.L_35:
        /*00c8*/ 	.byte	0x04, 0x39
        /*00ca*/ 	.short	(.L_37 - .L_36)


	//   ....[0]....
.L_36:
        /*00cc*/ 	.word	0x00000260
        /*00d0*/ 	.word	0x000000ff
        /*00d4*/ 	.word	0x00000000
        /*00d8*/ 	.short	0x0100
        /*00da*/ 	.byte	0x08
	.zero		1


	//   ....[1]....
        /*00dc*/ 	.word	0x00000270
        /*00e0*/ 	.word	0x000000ff
        /*00e4*/ 	.word	0x00000048
        /*00e8*/ 	.short	0x0100
        /*00ea*/ 	.byte	0x08
	.zero		1


	//   ....[2]....
        /*00ec*/ 	.word	0x00000280
        /*00f0*/ 	.word	0x000000ff
        /*00f4*/ 	.word	0x00000008
        /*00f8*/ 	.short	0x0100
        /*00fa*/ 	.byte	0x08
	.zero		1


	//   ....[3]....
        /*00fc*/ 	.word	0x00000290
        /*0100*/ 	.word	0x000000ff
        /*0104*/ 	.word	0x00000050
        /*0108*/ 	.short	0x0100
        /*010a*/ 	.byte	0x08
	.zero		1


	//   ....[4]....
        /*010c*/ 	.word	0x000002a0
        /*0110*/ 	.word	0x000000ff
        /*0114*/ 	.word	0x00000010
        /*0118*/ 	.short	0x0100
        /*011a*/ 	.byte	0x08
	.zero		1


	//   ....[5]....
        /*011c*/ 	.word	0x000002b0
        /*0120*/ 	.word	0x000000ff
        /*0124*/ 	.word	0x00000058
        /*0128*/ 	.short	0x0100
        /*012a*/ 	.byte	0x08
	.zero		1


	//   ....[6]....
        /*012c*/ 	.word	0x000002c0
        /*0130*/ 	.word	0x000000ff
        /*0134*/ 	.word	0x00000018
        /*0138*/ 	.short	0x0100
        /*013a*/ 	.byte	0x08
	.zero		1


	//   ....[7]....
        /*013c*/ 	.word	0x000002d0
        /*0140*/ 	.word	0x000000ff
        /*0144*/ 	.word	0x00000060
        /*0148*/ 	.short	0x0100
        /*014a*/ 	.byte	0x08
	.zero		1


	//   ....[8]....
        /*014c*/ 	.word	0x000002e0
        /*0150*/ 	.word	0x000000ff
        /*0154*/ 	.word	0x00000020
        /*0158*/ 	.short	0x0100
        /*015a*/ 	.byte	0x08
	.zero		1


	//   ....[9]....
        /*015c*/ 	.word	0x000002f0
        /*0160*/ 	.word	0x000000ff
        /*0164*/ 	.word	0x00000068
        /*0168*/ 	.short	0x0100
        /*016a*/ 	.byte	0x08
	.zero		1


	//   ....[10]....
        /*016c*/ 	.word	0x00000300
        /*0170*/ 	.word	0x000000ff
        /*0174*/ 	.word	0x00000028
        /*0178*/ 	.short	0x0100
        /*017a*/ 	.byte	0x08
	.zero		1


	//   ....[11]....
        /*017c*/ 	.word	0x00000310
        /*0180*/ 	.word	0x000000ff
        /*0184*/ 	.word	0x00000070
        /*0188*/ 	.short	0x0100
        /*018a*/ 	.byte	0x08
	.zero		1


	//   ....[12]....
        /*018c*/ 	.word	0x00000320
        /*0190*/ 	.word	0x000000ff
        /*0194*/ 	.word	0x00000030
        /*0198*/ 	.short	0x0100
        /*019a*/ 	.byte	0x08
	.zero		1


	//   ....[13]....
        /*019c*/ 	.word	0x00000330
        /*01a0*/ 	.word	0x000000ff
        /*01a4*/ 	.word	0x00000078
        /*01a8*/ 	.short	0x0100
        /*01aa*/ 	.byte	0x08
	.zero		1


	//   ....[14]....
        /*01ac*/ 	.word	0x00000340
        /*01b0*/ 	.word	0x000000ff
        /*01b4*/ 	.word	0x00000038
        /*01b8*/ 	.short	0x0100
        /*01ba*/ 	.byte	0x08
	.zero		1


	//   ....[15]....
        /*01bc*/ 	.word	0x00000350
        /*01c0*/ 	.word	0x000000ff
        /*01c4*/ 	.word	0x00000080
        /*01c8*/ 	.short	0x0100
        /*01ca*/ 	.byte	0x08
	.zero		1


	//   ....[16]....
        /*01cc*/ 	.word	0x00000360
        /*01d0*/ 	.word	0x000000ff
        /*01d4*/ 	.word	0x00000040
        /*01d8*/ 	.short	0x0100
        /*01da*/ 	.byte	0x08
	.zero		1


	//   ....[17]....
        /*01dc*/ 	.word	0x00000370
        /*01e0*/ 	.word	0x000000ff
        /*01e4*/ 	.word	0x00000088
        /*01e8*/ 	.short	0x0100
        /*01ea*/ 	.byte	0x08
	.zero		1


	//   ....[18]....
        /*01ec*/ 	.word	0x000008d0
        /*01f0*/ 	.word	0x000000ff
        /*01f4*/ 	.word	0x000000c0
        /*01f8*/ 	.short	0x0100
        /*01fa*/ 	.byte	0x08
	.zero		1


	//   ....[19]....
        /*01fc*/ 	.word	0x00000960
        /*0200*/ 	.word	0x000000ff
        /*0204*/ 	.word	0x000000c8
        /*0208*/ 	.short	0x0100
        /*020a*/ 	.byte	0x08
	.zero		1


	//   ....[20]....
        /*020c*/ 	.word	0x000009b0
        /*0210*/ 	.word	0x000000ff
        /*0214*/ 	.word	0x000000a0
        /*0218*/ 	.short	0x0100
        /*021a*/ 	.byte	0x09
	.zero		1


	//   ....[21]....
        /*021c*/ 	.word	0x000009c0
        /*0220*/ 	.word	0x000000ff
        /*0224*/ 	.word	0x000000a8
        /*0228*/ 	.short	0x0100
        /*022a*/ 	.byte	0x09
	.zero		1


	//   ....[22]....
        /*022c*/ 	.word	0x000009d0
        /*0230*/ 	.word	0x000000ff
        /*0234*/ 	.word	0x000000b0
        /*0238*/ 	.short	0x0100
        /*023a*/ 	.byte	0x09
	.zero		1


	//   ....[23]....
        /*023c*/ 	.word	0x000009e0
        /*0240*/ 	.word	0x000000ff
        /*0244*/ 	.word	0x000000b8
        /*0248*/ 	.short	0x0100
        /*024a*/ 	.byte	0x09
	.zero		1


	//   ....[24]....
        /*024c*/ 	.word	0x00001860
        /*0250*/ 	.word	0x000000ff
        /*0254*/ 	.word	0xfffffff8
        /*0258*/ 	.short	0x010a
        /*025a*/ 	.byte	0x2b
	.zero		1


	//   ....[25]....
        /*025c*/ 	.word	0x00001a20
        /*0260*/ 	.word	0x00000003
        /*0264*/ 	.word	0x00000000
        /*0268*/ 	.short	0x010a
        /*026a*/ 	.byte	0x3f
	.zero		1


	//   ....[26]....
        /*026c*/ 	.word	0x00001a80
        /*0270*/ 	.word	0x00000003
        /*0274*/ 	.word	0x00000000
        /*0278*/ 	.short	0x010a
        /*027a*/ 	.byte	0x3f
	.zero		1


	//   ....[27]....
        /*027c*/ 	.word	0x00001de0
        /*0280*/ 	.word	0x000000ff
        /*0284*/ 	.word	0x00000000
        /*0288*/ 	.short	0x010a
        /*028a*/ 	.byte	0x04
	.zero		1


	//   ....[28]....
        /*028c*/ 	.word	0x00001e20
        /*0290*/ 	.word	0x000000ff
        /*0294*/ 	.word	0x00000000
        /*0298*/ 	.short	0x010a
        /*029a*/ 	.byte	0x04
	.zero		1


	//   ....[29]....
        /*029c*/ 	.word	0x00002080
        /*02a0*/ 	.word	0x00000005
        /*02a4*/ 	.word	0x00000000
        /*02a8*/ 	.short	0x0101
        /*02aa*/ 	.byte	0x3f
	.zero		1


	//   ....[30]....
        /*02ac*/ 	.word	0x00002190
        /*02b0*/ 	.word	0x00000003
        /*02b4*/ 	.word	0x00000000
        /*02b8*/ 	.short	0x0101
        /*02ba*/ 	.byte	0x2e
	.zero		1


	//   ....[31]....
        /*02bc*/ 	.word	0x00002290
        /*02c0*/ 	.word	0x00000003
        /*02c4*/ 	.word	0x00000000
        /*02c8*/ 	.short	0x0101
        /*02ca*/ 	.byte	0x3f
	.zero		1


	//   ....[32]....
        /*02cc*/ 	.word	0x00002310
        /*02d0*/ 	.word	0x000000ff
        /*02d4*/ 	.word	0x00000008
        /*02d8*/ 	.short	0x010a
        /*02da*/ 	.byte	0x2b
	.zero		1


	//   ....[33]....
        /*02dc*/ 	.word	0x00006470
        /*02e0*/ 	.word	0x00000000
        /*02e4*/ 	.word	0x00000000
        /*02e8*/ 	.short	0x0101
        /*02ea*/ 	.byte	0x2e
	.zero		1


	//   ....[34]....
        /*02ec*/ 	.word	0x00006e80
        /*02f0*/ 	.word	0x0000000b
        /*02f4*/ 	.word	0x00000048
        /*02f8*/ 	.short	0x010a
        /*02fa*/ 	.byte	0x3f
	.zero		1


	//   ....[35]....
        /*02fc*/ 	.word	0x00007290
        /*0300*/ 	.word	0x00000006
        /*0304*/ 	.word	0x000000c8
        /*0308*/ 	.short	0x0101
        /*030a*/ 	.byte	0x3f
	.zero		1


	//   ....[36]....
        /*030c*/ 	.word	0x000079b0
        /*0310*/ 	.word	0x00000007
        /*0314*/ 	.word	0x00000000
        /*0318*/ 	.short	0x010a
        /*031a*/ 	.byte	0x3f
	.zero		1


	//   ....[37]....
        /*031c*/ 	.word	0x00007a30
        /*0320*/ 	.word	0x00000006
        /*0324*/ 	.word	0x00000000
        /*0328*/ 	.short	0x010a
        /*032a*/ 	.byte	0x3f
	.zero		1


	//   ....[38]....
        /*032c*/ 	.word	0x00007ac0
        /*0330*/ 	.word	0x00000007
        /*0334*/ 	.word	0x00000000
        /*0338*/ 	.short	0x010a
        /*033a*/ 	.byte	0x3f
	.zero		1


	//   ....[39]....
        /*033c*/ 	.word	0x00007b50
        /*0340*/ 	.word	0x00000006
        /*0344*/ 	.word	0x00000000
        /*0348*/ 	.short	0x010a
        /*034a*/ 	.byte	0x3f
	.zero		1


	//   ....[40]....
        /*034c*/ 	.word	0x00007be0
        /*0350*/ 	.word	0x00000007
        /*0354*/ 	.word	0x00000000
        /*0358*/ 	.short	0x010a
        /*035a*/ 	.byte	0x3f
	.zero		1


	//   ....[41]....
        /*035c*/ 	.word	0x00007c70
        /*0360*/ 	.word	0x00000006
        /*0364*/ 	.word	0x00000000
        /*0368*/ 	.short	0x010a
        /*036a*/ 	.byte	0x3f
	.zero		1


	//   ....[42]....
        /*036c*/ 	.word	0x00007d00
        /*0370*/ 	.word	0x00000007
        /*0374*/ 	.word	0x00000000
        /*0378*/ 	.short	0x010a
        /*037a*/ 	.byte	0x3f
	.zero		1


	//   ....[43]....
        /*037c*/ 	.word	0x00007d90
        /*0380*/ 	.word	0x00000006
        /*0384*/ 	.word	0x00000000
        /*0388*/ 	.short	0x010a
        /*038a*/ 	.byte	0x3f
	.zero		1


	//   ....[44]....
        /*038c*/ 	.word	0x00007e20
        /*0390*/ 	.word	0x00000005
        /*0394*/ 	.word	0x00000000
        /*0398*/ 	.short	0x010a
        /*039a*/ 	.byte	0x3f
	.zero		1


	//   ....[45]....
        /*039c*/ 	.word	0x00007e90
        /*03a0*/ 	.word	0x00000003
        /*03a4*/ 	.word	0xfffffff8
        /*03a8*/ 	.short	0x010a
        /*03aa*/ 	.byte	0x3f
	.zero		1


	//   ....[46]....
        /*03ac*/ 	.word	0x00007ee0
        /*03b0*/ 	.word	0x00000003
        /*03b4*/ 	.word	0x00000000
        /*03b8*/ 	.short	0x010a
        /*03ba*/ 	.byte	0x3f
	.zero		1


	//   ....[47]....
        /*03bc*/ 	.word	0x00007f40
        /*03c0*/ 	.word	0x00000005
        /*03c4*/ 	.word	0x00000000
        /*03c8*/ 	.short	0x010a
        /*03ca*/ 	.byte	0x3f
	.zero		1


	//   ....[48]....
        /*03cc*/ 	.word	0x00007fa0
        /*03d0*/ 	.word	0x00000003
        /*03d4*/ 	.word	0x00000008
        /*03d8*/ 	.short	0x010a
        /*03da*/ 	.byte	0x3f
	.zero		1


	//   ....[49]....
        /*03dc*/ 	.word	0x00008070
        /*03e0*/ 	.word	0x0000000b
        /*03e4*/ 	.word	0x00000048
        /*03e8*/ 	.short	0x010a
        /*03ea*/ 	.byte	0x3f
	.zero		1


	//   ....[50]....
        /*03ec*/ 	.word	0x00008140
        /*03f0*/ 	.word	0x00000007
        /*03f4*/ 	.word	0x00000000
        /*03f8*/ 	.short	0x010a
        /*03fa*/ 	.byte	0x3f
	.zero		1


	//   ....[51]....
        /*03fc*/ 	.word	0x00008190
        /*0400*/ 	.word	0x00000006
        /*0404*/ 	.word	0x00000000
        /*0408*/ 	.short	0x010a
        /*040a*/ 	.byte	0x3f
	.zero		1


	//   ....[52]....
        /*040c*/ 	.word	0x000081e0
        /*0410*/ 	.word	0x00000007
        /*0414*/ 	.word	0x00000000
        /*0418*/ 	.short	0x010a
        /*041a*/ 	.byte	0x3f
	.zero		1


	//   ....[53]....
        /*041c*/ 	.word	0x00008230
        /*0420*/ 	.word	0x00000006
        /*0424*/ 	.word	0x00000000
        /*0428*/ 	.short	0x010a
        /*042a*/ 	.byte	0x3f
	.zero		1


	//   ....[54]....
        /*042c*/ 	.word	0x00008280
        /*0430*/ 	.word	0x00000007
        /*0434*/ 	.word	0x00000000
        /*0438*/ 	.short	0x010a
        /*043a*/ 	.byte	0x3f
	.zero		1


	//   ....[55]....
        /*043c*/ 	.word	0x000082d0
        /*0440*/ 	.word	0x00000006
        /*0444*/ 	.word	0x00000000
        /*0448*/ 	.short	0x010a
        /*044a*/ 	.byte	0x3f
	.zero		1


	//   ....[56]....
        /*044c*/ 	.word	0x00008320
        /*0450*/ 	.word	0x00000007
        /*0454*/ 	.word	0x00000000
        /*0458*/ 	.short	0x010a
        /*045a*/ 	.byte	0x3f
	.zero		1


	//   ....[57]....
        /*045c*/ 	.word	0x00008370
        /*0460*/ 	.word	0x00000006
        /*0464*/ 	.word	0x00000000
        /*0468*/ 	.short	0x010a
        /*046a*/ 	.byte	0x3f
	.zero		1


	//----- nvinfo : EIATTR_NUM_MBARRIERS
	.align		4
.L_37:
        /*046c*/ 	.byte	0x03, 0x38
        /*046e*/ 	.short	0x0018


	//----- nvinfo : EIATTR_EXIT_INSTR_OFFSETS
	.align		4
        /*0470*/ 	.byte	0x04, 0x1c
        /*0472*/ 	.short	(.L_39 - .L_38)


	//   ....[0]....
.L_38:
        /*0474*/ 	.word	0x000014c0


	//   ....[1]....
        /*0478*/ 	.word	0x00001520


	//   ....[2]....
        /*047c*/ 	.word	0x00006a90


	//   ....[3]....
        /*0480*/ 	.word	0x00006ac0


	//   ....[4]....
        /*0484*/ 	.word	0x00007e70


	//----- nvinfo : EIATTR_MAX_THREADS
	.align		4
.L_39:
        /*0488*/ 	.byte	0x04, 0x05
        /*048a*/ 	.short	(.L_41 - .L_40)
.L_40:
        /*048c*/ 	.word	0x00000180
        /*0490*/ 	.word	0x00000001
        /*0494*/ 	.word	0x00000001


	//----- nvinfo : EIATTR_CRS_STACK_SIZE
	.align		4
.L_41:
        /*0498*/ 	.byte	0x04, 0x1e
        /*049a*/ 	.short	(.L_43 - .L_42)
.L_42:
        /*049c*/ 	.word	0x00000000


	//----- nvinfo : EIATTR_CBANK_PARAM_SIZE
	.align		4
.L_43:
        /*04a0*/ 	.byte	0x03, 0x19
        /*04a2*/ 	.short	0x0470


	//----- nvinfo : EIATTR_PARAM_CBANK
	.align		4
        /*04a4*/ 	.byte	0x04, 0x0a
        /*04a6*/ 	.short	(.L_45 - .L_44)
	.align		4
.L_44:
        /*04a8*/ 	.word	index@(.nv.constant0._ZN7cutlass13device_kernelINS_4gemm6kernel13GemmUniversalIN4cute5tupleIJiiiiEEENS1_10collective13CollectiveMmaINS1_34MainloopSm90TmaGmmaWarpSpecializedILi9ENS5_IJNS4_1CILi2EEENSA_ILi4EEENSA_ILi1EEEEEENS1_32KernelTmaWarpSpecializedPingpongEEENS5_IJNSA_ILi64EEENSA_ILi128EEENSA_ILi32EEEEEENS_10tfloat32_tENS5_IJlSD_lEEESL_SM_NS4_8TiledMMAINS4_8MMA_AtomIJNS4_4SM904GMMA30MMA_64x128x8_F32TF32TF32_SS_TNILNSQ_7ScaleInE1ELSS_1EEEEEENS4_6LayoutINS5_IJSD_SD_SD_EEENS5_IJNSA_ILi0EEESX_SX_EEEEENS5_IJNS4_10UnderscoreES10_S10_EEEEENS4_23SM90_TMA_LOAD_MULTICASTENS4_14ComposedLayoutINS4_7SwizzleILi3ELi4ELi3EEENS4_18smem_ptr_flag_bitsILi32EEENSV_INS5_IJNSA_ILi8EEESJ_EEENS5_IJSJ_SD_EEEEEEEvNS4_8identityES13_S1D_vS1E_EENS_8epilogue10collective6detail29Sm90TmaWarpSpecializedAdapterINS1H_15DefaultEpilogueISL_SM_SM_NS1G_6thread17LinearCombinationISL_Li1EffLNS1L_9ScaleType4KindE0ELNS_15FloatRoundStyleE2ESL_EENS1_15EpilogueDefaultEEEEEvvEEEEvNT_6ParamsE)
        /*04ac*/ 	.short	0x0210
        /*04ae*/ 	.short	0x0470


	//----- nvinfo : EIATTR_SW_WAR
	.align		4
.L_45:
        /*04b0*/ 	.byte	0x04, 0x36
        /*04b2*/ 	.short	(.L_47 - .L_46)
.L_46:
        /*04b4*/ 	.word	0x00000008
.L_47:


//--------------------- .nv.callgraph             --------------------------
	.section	.nv.callgraph,"",@"SHT_CUDA_CALLGRAPH"
	.align	4
	.sectionentsize	8
	.align		4
        /*0000*/ 	.word	0x00000000
	.align		4
        /*0004*/ 	.word	0xffffffff
	.align		4
        /*0008*/ 	.word	index@(_ZN7cutlass13device_kernelINS_4gemm6kernel13GemmUniversalIN4cute5tupleIJiiiiEEENS1_10collective13CollectiveMmaINS1_34MainloopSm90TmaGmmaWarpSpecializedILi9ENS5_IJNS4_1CILi2EEENSA_ILi4EEENSA_ILi1EEEEEENS1_32KernelTmaWarpSpecializedPingpongEEENS5_IJNSA_ILi64EEENSA_ILi128EEENSA_ILi32EEEEEENS_10tfloat32_tENS5_IJlSD_lEEESL_SM_NS4_8TiledMMAINS4_8MMA_AtomIJNS4_4SM904GMMA30MMA_64x128x8_F32TF32TF32_SS_TNILNSQ_7ScaleInE1ELSS_1EEEEEENS4_6LayoutINS5_IJSD_SD_SD_EEENS5_IJNSA_ILi0EEESX_SX_EEEEENS5_IJNS4_10UnderscoreES10_S10_EEEEENS4_23SM90_TMA_LOAD_MULTICASTENS4_14ComposedLayoutINS4_7SwizzleILi3ELi4ELi3EEENS4_18smem_ptr_flag_bitsILi32EEENSV_INS5_IJNSA_ILi8EEESJ_EEENS5_IJSJ_SD_EEEEEEEvNS4_8identityES13_S1D_vS1E_EENS_8epilogue10collective6detail29Sm90TmaWarpSpecializedAdapterINS1H_15DefaultEpilogueISL_SM_SM_NS1G_6thread17LinearCombinationISL_Li1EffLNS1L_9ScaleType4KindE0ELNS_15FloatRoundStyleE2ESL_EENS1_15EpilogueDefaultEEEEEvvEEEEvNT_6ParamsE)
	.align		4
        /*000c*/ 	.word	index@(__assertfail)
	.align		4
        /*0010*/ 	.word	0x00000000
	.align		4
        /*0014*/ 	.word	0xfffffffe
	.align		4
        /*0018*/ 	.word	0x00000000
	.align		4
        /*001c*/ 	.word	0xfffffffd
	.align		4
        /*0020*/ 	.word	0x00000000
	.align		4
        /*0024*/ 	.word	0xfffffffc


//--------------------- .nv.constant4             --------------------------
	.section	.nv.constant4,"a",@progbits
	.align	8
	.align		8
.nv.constant4:
        /*0000*/ 	.dword	__assertfail
	.align		8
        /*0008*/ 	.dword	__unnamed_1
	.align		8
        /*0010*/ 	.dword	_ZN40_INTERNAL_a0b60a80_4_k_cu_66ab6ec5_274254cuda3std3__45__cpo5beginE
	.align		8
        /*0018*/ 	.dword	_ZN40_INTERNAL_a0b60a80_4_k_cu_66ab6ec5_274254cuda3std3__45__cpo3endE
	.align		8
        /*0020*/ 	.dword	_ZN40_INTERNAL_a0b60a80_4_k_cu_66ab6ec5_274254cuda3std3__45__cpo6cbeginE
	.align		8
        /*0028*/ 	.dword	_ZN40_INTERNAL_a0b60a80_4_k_cu_66ab6ec5_274254cuda3std3__45__cpo4cendE
	.align		8
        /*0030*/ 	.dword	_ZN40_INTERNAL_a0b60a80_4_k_cu_66ab6ec5_274254cuda3std3__442_GLOBAL__N__a0b60a80_4_k_cu_66ab6ec5_274256ignoreE
	.align		8
        /*0038*/ 	.dword	_ZN40_INTERNAL_a0b60a80_4_k_cu_66ab6ec5_274254cuda3std3__419piecewise_constructE
	.align		8
        /*0040*/ 	.dword	_ZN40_INTERNAL_a0b60a80_4_k_cu_66ab6ec5_274254cuda3std3__48in_placeE
	.align		8
        /*0048*/ 	.dword	_ZN40_INTERNAL_a0b60a80_4_k_cu_66ab6ec5_274254cuda3std6ranges3__45__cpo4swapE
	.align		8
        /*0050*/ 	.dword	_ZN40_INTERNAL_a0b60a80_4_k_cu_66ab6ec5_274254cuda3std6ranges3__45__cpo9iter_moveE
	.align		8
        /*0058*/ 	.dword	_ZN40_INTERNAL_a0b60a80_4_k_cu_66ab6ec5_274254cute7productE
	.align		8
        /*0060*/ 	.dword	_ZN40_INTERNAL_a0b60a80_4_k_cu_66ab6ec5_274254cute1_E
	.align		8
        /*0068*/ 	.dword	$str$22
	.align		8
        /*0070*/ 	.dword	$str$23


//--------------------- .text._ZN7cutlass13device_kernelINS_4gemm6kernel13GemmUniversalIN4cute5tupleIJiiiiEEENS1_10collective13CollectiveMmaINS1_34MainloopSm90TmaGmmaWarpSpecializedILi9ENS5_IJNS4_1CILi2EEENSA_ILi4EEENSA_ILi1EEEEEENS1_32KernelTmaWarpSpecializedPingpongEEENS5_IJNSA_ILi64EEENSA_ILi128EEENSA_ILi32EEEEEENS_10tfloat32_tENS5_IJlSD_lEEESL_SM_NS4_8TiledMMAINS4_8MMA_AtomIJNS4_4SM904GMMA30MMA_64x128x8_F32TF32TF32_SS_TNILNSQ_7ScaleInE1ELSS_1EEEEEENS4_6LayoutINS5_IJSD_SD_SD_EEENS5_IJNSA_ILi0EEESX_SX_EEEEENS5_IJNS4_10UnderscoreES10_S10_EEEEENS4_23SM90_TMA_LOAD_MULTICASTENS4_14ComposedLayoutINS4_7SwizzleILi3ELi4ELi3EEENS4_18smem_ptr_flag_bitsILi32EEENSV_INS5_IJNSA_ILi8EEESJ_EEENS5_IJSJ_SD_EEEEEEEvNS4_8identityES13_S1D_vS1E_EENS_8epilogue10collective6detail29Sm90TmaWarpSpecializedAdapterINS1H_15DefaultEpilogueISL_SM_SM_NS1G_6thread17LinearCombinationISL_Li1EffLNS1L_9ScaleType4KindE0ELNS_15FloatRoundStyleE2ESL_EENS1_15EpilogueDefaultEEEEEvvEEEEvNT_6ParamsE --------------------------
	.section	.text._ZN7cutlass13device_kernelINS_4gemm6kernel13GemmUniversalIN4cute5tupleIJiiiiEEENS1_10collective13CollectiveMmaINS1_34MainloopSm90TmaGmmaWarpSpecializedILi9ENS5_IJNS4_1CILi2EEENSA_ILi4EEENSA_ILi1EEEEEENS1_32KernelTmaWarpSpecializedPingpongEEENS5_IJNSA_ILi64EEENSA_ILi128EEENSA_ILi32EEEEEENS_10tfloat32_tENS5_IJlSD_lEEESL_SM_NS4_8TiledMMAINS4_8MMA_AtomIJNS4_4SM904GMMA30MMA_64x128x8_F32TF32TF32_SS_TNILNSQ_7ScaleInE1ELSS_1EEEEEENS4_6LayoutINS5_IJSD_SD_SD_EEENS5_IJNSA_ILi0EEESX_SX_EEEEENS5_IJNS4_10UnderscoreES10_S10_EEEEENS4_23SM90_TMA_LOAD_MULTICASTENS4_14ComposedLayoutINS4_7SwizzleILi3ELi4ELi3EEENS4_18smem_ptr_flag_bitsILi32EEENSV_INS5_IJNSA_ILi8EEESJ_EEENS5_IJSJ_SD_EEEEEEEvNS4_8identityES13_S1D_vS1E_EENS_8epilogue10collective6detail29Sm90TmaWarpSpecializedAdapterINS1H_15DefaultEpilogueISL_SM_SM_NS1G_6thread17LinearCombinationISL_Li1EffLNS1L_9ScaleType4KindE0ELNS_15FloatRoundStyleE2ESL_EENS1_15EpilogueDefaultEEEEEvvEEEEvNT_6ParamsE,"ax",@progbits
	.align	128
.text._ZN7cutlass13device_kernelINS_4gemm6kernel13GemmUniversalIN4cute5tupleIJiiiiEEENS1_10collective13CollectiveMmaINS1_34MainloopSm90TmaGmmaWarpSpecializedILi9ENS5_IJNS4_1CILi2EEENSA_ILi4EEENSA_ILi1EEEEEENS1_32KernelTmaWarpSpecializedPingpongEEENS5_IJNSA_ILi64EEENSA_ILi128EEENSA_ILi32EEEEEENS_10tfloat32_tENS5_IJlSD_lEEESL_SM_NS4_8TiledMMAINS4_8MMA_AtomIJNS4_4SM904GMMA30MMA_64x128x8_F32TF32TF32_SS_TNILNSQ_7ScaleInE1ELSS_1EEEEEENS4_6LayoutINS5_IJSD_SD_SD_EEENS5_IJNSA_ILi0EEESX_SX_EEEEENS5_IJNS4_10UnderscoreES10_S10_EEEEENS4_23SM90_TMA_LOAD_MULTICASTENS4_14ComposedLayoutINS4_7SwizzleILi3ELi4ELi3EEENS4_18smem_ptr_flag_bitsILi32EEENSV_INS5_IJNSA_ILi8EEESJ_EEENS5_IJSJ_SD_EEEEEEEvNS4_8identityES13_S1D_vS1E_EENS_8epilogue10collective6detail29Sm90TmaWarpSpecializedAdapterINS1H_15DefaultEpilogueISL_SM_SM_NS1G_6thread17LinearCombinationISL_Li1EffLNS1L_9ScaleType4KindE0ELNS_15FloatRoundStyleE2ESL_EENS1_15EpilogueDefaultEEEEEvvEEEEvNT_6ParamsE:
        .type           _ZN7cutlass13device_kernelINS_4gemm6kernel13GemmUniversalIN4cute5tupleIJiiiiEEENS1_10collective13CollectiveMmaINS1_34MainloopSm90TmaGmmaWarpSpecializedILi9ENS5_IJNS4_1CILi2EEENSA_ILi4EEENSA_ILi1EEEEEENS1_32KernelTmaWarpSpecializedPingpongEEENS5_IJNSA_ILi64EEENSA_ILi128EEENSA_ILi32EEEEEENS_10tfloat32_tENS5_IJlSD_lEEESL_SM_NS4_8TiledMMAINS4_8MMA_AtomIJNS4_4SM904GMMA30MMA_64x128x8_F32TF32TF32_SS_TNILNSQ_7ScaleInE1ELSS_1EEEEEENS4_6LayoutINS5_IJSD_SD_SD_EEENS5_IJNSA_ILi0EEESX_SX_EEEEENS5_IJNS4_10UnderscoreES10_S10_EEEEENS4_23SM90_TMA_LOAD_MULTICASTENS4_14ComposedLayoutINS4_7SwizzleILi3ELi4ELi3EEENS4_18smem_ptr_flag_bitsILi32EEENSV_INS5_IJNSA_ILi8EEESJ_EEENS5_IJSJ_SD_EEEEEEEvNS4_8identityES13_S1D_vS1E_EENS_8epilogue10collective6detail29Sm90TmaWarpSpecializedAdapterINS1H_15DefaultEpilogueISL_SM_SM_NS1G_6thread17LinearCombinationISL_Li1EffLNS1L_9ScaleType4KindE0ELNS_15FloatRoundStyleE2ESL_EENS1_15EpilogueDefaultEEEEEvvEEEEvNT_6ParamsE,@function
        .size           _ZN7cutlass13device_kernelINS_4gemm6kernel13GemmUniversalIN4cute5tupleIJiiiiEEENS1_10collective13CollectiveMmaINS1_34MainloopSm90TmaGmmaWarpSpecializedILi9ENS5_IJNS4_1CILi2EEENSA_ILi4EEENSA_ILi1EEEEEENS1_32KernelTmaWarpSpecializedPingpongEEENS5_IJNSA_ILi64EEENSA_ILi128EEENSA_ILi32EEEEEENS_10tfloat32_tENS5_IJlSD_lEEESL_SM_NS4_8TiledMMAINS4_8MMA_AtomIJNS4_4SM904GMMA30MMA_64x128x8_F32TF32TF32_SS_TNILNSQ_7ScaleInE1ELSS_1EEEEEENS4_6LayoutINS5_IJSD_SD_SD_EEENS5_IJNSA_ILi0EEESX_SX_EEEEENS5_IJNS4_10UnderscoreES10_S10_EEEEENS4_23SM90_TMA_LOAD_MULTICASTENS4_14ComposedLayoutINS4_7SwizzleILi3ELi4ELi3EEENS4_18smem_ptr_flag_bitsILi32EEENSV_INS5_IJNSA_ILi8EEESJ_EEENS5_IJSJ_SD_EEEEEEEvNS4_8identityES13_S1D_vS1E_EENS_8epilogue10collective6detail29Sm90TmaWarpSpecializedAdapterINS1H_15DefaultEpilogueISL_SM_SM_NS1G_6thread17LinearCombinationISL_Li1EffLNS1L_9ScaleType4KindE0ELNS_15FloatRoundStyleE2ESL_EENS1_15EpilogueDefaultEEEEEvvEEEEvNT_6ParamsE,(.L_x_212 - _ZN7cutlass13device_kernelINS_4gemm6kernel13GemmUniversalIN4cute5tupleIJiiiiEEENS1_10collective13CollectiveMmaINS1_34MainloopSm90TmaGmmaWarpSpecializedILi9ENS5_IJNS4_1CILi2EEENSA_ILi4EEENSA_ILi1EEEEEENS1_32KernelTmaWarpSpecializedPingpongEEENS5_IJNSA_ILi64EEENSA_ILi128EEENSA_ILi32EEEEEENS_10tfloat32_tENS5_IJlSD_lEEESL_SM_NS4_8TiledMMAINS4_8MMA_AtomIJNS4_4SM904GMMA30MMA_64x128x8_F32TF32TF32_SS_TNILNSQ_7ScaleInE1ELSS_1EEEEEENS4_6LayoutINS5_IJSD_SD_SD_EEENS5_IJNSA_ILi0EEESX_SX_EEEEENS5_IJNS4_10UnderscoreES10_S10_EEEEENS4_23SM90_TMA_LOAD_MULTICASTENS4_14ComposedLayoutINS4_7SwizzleILi3ELi4ELi3EEENS4_18smem_ptr_flag_bitsILi32EEENSV_INS5_IJNSA_ILi8EEESJ_EEENS5_IJSJ_SD_EEEEEEEvNS4_8identityES13_S1D_vS1E_EENS_8epilogue10collective6detail29Sm90TmaWarpSpecializedAdapterINS1H_15DefaultEpilogueISL_SM_SM_NS1G_6thread17LinearCombinationISL_Li1EffLNS1L_9ScaleType4KindE0ELNS_15FloatRoundStyleE2ESL_EENS1_15EpilogueDefaultEEEEEvvEEEEvNT_6ParamsE)
        .other          _ZN7cutlass13device_kernelINS_4gemm6kernel13GemmUniversalIN4cute5tupleIJiiiiEEENS1_10collective13CollectiveMmaINS1_34MainloopSm90TmaGmmaWarpSpecializedILi9ENS5_IJNS4_1CILi2EEENSA_ILi4EEENSA_ILi1EEEEEENS1_32KernelTmaWarpSpecializedPingpongEEENS5_IJNSA_ILi64EEENSA_ILi128EEENSA_ILi32EEEEEENS_10tfloat32_tENS5_IJlSD_lEEESL_SM_NS4_8TiledMMAINS4_8MMA_AtomIJNS4_4SM904GMMA30MMA_64x128x8_F32TF32TF32_SS_TNILNSQ_7ScaleInE1ELSS_1EEEEEENS4_6LayoutINS5_IJSD_SD_SD_EEENS5_IJNSA_ILi0EEESX_SX_EEEEENS5_IJNS4_10UnderscoreES10_S10_EEEEENS4_23SM90_TMA_LOAD_MULTICASTENS4_14ComposedLayoutINS4_7SwizzleILi3ELi4ELi3EEENS4_18smem_ptr_flag_bitsILi32EEENSV_INS5_IJNSA_ILi8EEESJ_EEENS5_IJSJ_SD_EEEEEEEvNS4_8identityES13_S1D_vS1E_EENS_8epilogue10collective6detail29Sm90TmaWarpSpecializedAdapterINS1H_15DefaultEpilogueISL_SM_SM_NS1G_6thread17LinearCombinationISL_Li1EffLNS1L_9ScaleType4KindE0ELNS_15FloatRoundStyleE2ESL_EENS1_15EpilogueDefaultEEEEEvvEEEEvNT_6ParamsE,@"STO_CUDA_ENTRY STV_DEFAULT"
_ZN7cutlass13device_kernelINS_4gemm6kernel13GemmUniversalIN4cute5tupleIJiiiiEEENS1_10collective13CollectiveMmaINS1_34MainloopSm90TmaGmmaWarpSpecializedILi9ENS5_IJNS4_1CILi2EEENSA_ILi4EEENSA_ILi1EEEEEENS1_32KernelTmaWarpSpecializedPingpongEEENS5_IJNSA_ILi64EEENSA_ILi128EEENSA_ILi32EEEEEENS_10tfloat32_tENS5_IJlSD_lEEESL_SM_NS4_8TiledMMAINS4_8MMA_AtomIJNS4_4SM904GMMA30MMA_64x128x8_F32TF32TF32_SS_TNILNSQ_7ScaleInE1ELSS_1EEEEEENS4_6LayoutINS5_IJSD_SD_SD_EEENS5_IJNSA_ILi0EEESX_SX_EEEEENS5_IJNS4_10UnderscoreES10_S10_EEEEENS4_23SM90_TMA_LOAD_MULTICASTENS4_14ComposedLayoutINS4_7SwizzleILi3ELi4ELi3EEENS4_18smem_ptr_flag_bitsILi32EEENSV_INS5_IJNSA_ILi8EEESJ_EEENS5_IJSJ_SD_EEEEEEEvNS4_8identityES13_S1D_vS1E_EENS_8epilogue10collective6detail29Sm90TmaWarpSpecializedAdapterINS1H_15DefaultEpilogueISL_SM_SM_NS1G_6thread17LinearCombinationISL_Li1EffLNS1L_9ScaleType4KindE0ELNS_15FloatRoundStyleE2ESL_EENS1_15EpilogueDefaultEEEEEvvEEEEvNT_6ParamsE:
[----:B------:R-:W0:Y:S02]  /*0000*/  LDC R1, c[0x0][0x28] ;  /* 0x00000a00ff017b82 */ /* 0x000e240000000800 */
[----:B0-----:R-:W-:Y:S01]  /*0010*/  VIADD R1, R1, 0xfffffff8 ;  /* 0xfffffff801017836 */ /* 0x001fe20000000000 */
[----:B------:R-:W0:Y:S01]  /*0020*/  S2R R4, SR_TID.X ;  /* 0x0000000000047919 */ /* 0x000e220000002100 */
[----:B------:R-:W-:Y:S01]  /*0030*/  ELECT P0, URZ, PT ;  /* 0x00000000003f782f */ /* 0x000fe20003800000 */
[----:B------:R-:W-:Y:S01]  /*0040*/  BSSY B0, `(.L_x_0) ;  /* 0x000000f000007945 */ /* 0x000fe20003800000 */
[--C-:B0-----:R-:W-:Y:S02]  /*0050*/  SHF.R.U32.HI R0, RZ, 0x5, R4.reuse ;  /* 0x00000005ff007819 */ /* 0x101fe40000011604 */
[----:B------:R-:W-:-:S03]  /*0060*/  SHF.R.U32.HI R7, RZ, 0x7, R4 ;  /* 0x00000007ff077819 */ /* 0x000fc60000011604 */
[----:B------:R-:W0:Y:S04]  /*0070*/  SHFL.IDX PT, R2, R0, RZ, 0x1f ;  /* 0x00001fff00027589 */ /* 0x000e2800000e0000 */
[----:B------:R1:W2:Y:S01]  /*0080*/  SHFL.IDX PT, R10, R7, RZ, 0x1f ;  /* 0x00001fff070a7589 */ /* 0x0002a200000e0000 */
[----:B0-----:R-:W-:-:S13]  /*0090*/  ISETP.NE.OR P0, PT, R2, RZ, !P0 ;  /* 0x000000ff0200720c */ /* 0x001fda0004705670 */
[----:B-12---:R-:W-:Y:S05]  /*00a0*/  @P0 BRA `(.L_x_1) ;  /* 0x0000000000200947 */ /* 0x006fea0003800000 */
[----:B------:R-:W-:Y:S02]  /*00b0*/  ULDC.64 UR4, c[0x0][0x198] ;  /* 0x0000660000047ab9 */ /* 0x000fe40000000a00 */
[----:B------:R-:W-:Y:S02]  /*00c0*/  UIADD3 UR6, UP0, UR4, 0xf0, URZ ;  /* 0x000000f004067890 */ /* 0x000fe4000ff1e03f */
[----:B------:R-:W-:Y:S02]  /*00d0*/  UIADD3 UR4, UP1, UR4, 0x1f0, URZ ;  /* 0x000001f004047890 */ /* 0x000fe4000ff3e03f */
[----:B------:R-:W-:Y:S02]  /*00e0*/  UIADD3.X UR7, URZ, UR5, URZ, UP0, !UPT ;  /* 0x000000053f077290 */ /* 0x000fe400087fe43f */
[----:B------:R-:W-:-:S07]  /*00f0*/  UIADD3.X UR5, URZ, UR5, URZ, UP1, !UPT ;  /* 0x000000053f057290 */ /* 0x000fce0008ffe43f */
[----:B------:R0:W-:Y:S02]  /*0100*/  UTMACCTL.PF [UR6] ;  /* 0x00000000060079b9 */ /* 0x0001e40008040000 */
[----:B------:R0:W-:Y:S02]  /*0110*/  UTMACCTL.PF [UR4] ;  /* 0x00000000040079b9 */ /* 0x0001e40008040000 */
[----:B0-----:R-:W-:Y:S01]  /*0120*/  NOP ;  /* 0x0000000000007918 */ /* 0x001fe20000000000 */
.L_x_1:
[----:B------:R-:W-:Y:S05]  /*0130*/  BSYNC B0 ;  /* 0x0000000000007941 */ /* 0x000fea0003800000 */
.L_x_0:
[----:B------:R-:W0:Y:S02]  /*0140*/  SHFL.IDX PT, R9, R0, RZ, 0x1f ;  /* 0x00001fff00097589 */ /* 0x000e2400000e0000 */
[----:B0-----:R-:W-:-:S13]  /*0150*/  ISETP.NE.AND P0, PT, R9, RZ, PT ;  /* 0x000000ff0900720c */ /* 0x001fda0003f05270 */
[----:B------:R-:W-:Y:S05]  /*0160*/  @P0 BRA `(.L_x_2) ;  /* 0x00000000008c0947 */ /* 0x000fea0003800000 */
[----:B------:R-:W-:Y:S01]  /*0170*/  ELECT P0, URZ, PT ;  /* 0x00000000003f782f */ /* 0x000fe20003800000 */
[----:B------:R-:W-:-:S12]  /*0180*/  BSSY B0, `(.L_x_2) ;  /* 0x0000021000007945 */ /* 0x000fd80003800000 */
[----:B------:R-:W-:Y:S05]  /*0190*/  @!P0 BRA `(.L_x_3) ;  /* 0x00000000007c8947 */ /* 0x000fea0003800000 */
[----:B------:R-:W0:Y:S01]  /*01a0*/  S2UR UR8, SR_CgaCtaId ;  /* 0x00000000000879c3 */ /* 0x000e220000008800 */
[----:B------:R-:W-:Y:S01]  /*01b0*/  UMOV UR4, 0x400 ;  /* 0x0000040000047882 */ /* 0x000fe20000000000 */
[----:B------:R-:W-:Y:S01]  /*01c0*/  UMOV UR5, 0x1 ;  /* 0x0000000100057882 */ /* 0x000fe20000000000 */
[----:B------:R-:W-:Y:S02]  /*01d0*/  UMOV UR6, 0x5 ;  /* 0x0000000500067882 */ /* 0x000fe40000000000 */
[----:B------:R-:W-:-:S04]  /*01e0*/  UIADD3 UR6, -UR6, 0x100000, URZ ;  /* 0x0010000006067890 */ /* 0x000fc8000fffe13f */
[----:B------:R-:W-:Y:S02]  /*01f0*/  USHF.L.U32 UR7, UR6, 0xb, URZ ;  /* 0x0000000b06077899 */ /* 0x000fe4000800063f */
[----:B------:R-:W-:Y:S02]  /*0200*/  USHF.L.U32 UR6, UR6, 0x1, URZ ;  /* 0x0000000106067899 */ /* 0x000fe4000800063f */
[----:B0-----:R-:W-:Y:S02]  /*0210*/  ULEA UR8, UR8, UR4, 0x18 ;  /* 0x0000000408087291 */ /* 0x001fe4000f8ec03f */
[----:B------:R-:W-:-:S04]  /*0220*/  UIADD3 UR4, -UR5, 0x100000, URZ ;  /* 0x0010000005047890 */ /* 0x000fc8000fffe13f */
[----:B------:R-:W-:Y:S02]  /*0230*/  USHF.L.U32 UR5, UR4, 0xb, URZ ;  /* 0x0000000b04057899 */ /* 0x000fe4000800063f */
[----:B------:R-:W-:Y:S01]  /*0240*/  USHF.L.U32 UR4, UR4, 0x1, URZ ;  /* 0x0000000104047899 */ /* 0x000fe2000800063f */
[----:B------:R-:W0:Y:S11]  /*0250*/  FENCE.VIEW.ASYNC.S ;  /* 0x00000000000073c6 */ /* 0x000e360000000000 */
[----:B0-----:R0:W1:Y:S01]  /*0260*/  SYNCS.EXCH.64 URZ, [UR8], UR4 ;  /* 0x00000004083f75b2 */ /* 0x0010620008000100 */
[----:B------:R0:W2:Y:S01]  /*0270*/  SYNCS.EXCH.64 URZ, [UR8+0x48], UR6 ;  /* 0x00004806083f75b2 */ /* 0x0000a20008000100 */
[----:B------:R0:W3:Y:S01]  /*0280*/  SYNCS.EXCH.64 URZ, [UR8+0x8], UR4 ;  /* 0x00000804083f75b2 */ /* 0x0000e20008000100 */
[----:B------:R0:W4:Y:S01]  /*0290*/  SYNCS.EXCH.64 URZ, [UR8+0x50], UR6 ;  /* 0x00005006083f75b2 */ /* 0x0001220008000100 */
[----:B------:R0:W0:Y:S01]  /*02a0*/  SYNCS.EXCH.64 URZ, [UR8+0x10], UR4 ;  /* 0x00001004083f75b2 */ /* 0x0000220008000100 */
        /* <DEDUP_REMOVED lines=13> */
[----:B------:R-:W-:Y:S01]  /*0380*/  NOP ;  /* 0x0000000000007918 */ /* 0x000fe20000000000 */
.L_x_3:
[----:B0-----:R-:W-:Y:S05]  /*0390*/  BSYNC B0 ;  /* 0x0000000000007941 */ /* 0x001fea0003800000 */
.L_x_2:
[----:B------:R-:W0:Y:S01]  /*03a0*/  SHFL.IDX PT, R12, R0, RZ, 0x1f ;  /* 0x00001fff000c7589 */ /* 0x000e2200000e0000 */
[----:B------:R-:W5:Y:S01]  /*03b0*/  S2UR UR12, SR_CTAID.X ;  /* 0x00000000000c79c3 */ /* 0x000f620000002500 */
[----:B------:R-:W-:Y:S02]  /*03c0*/  SHF.R.S32.HI R3, RZ, 0x1f, R4 ;  /* 0x0000001fff037819 */ /* 0x000fe40000011404 */
[----:B------:R-:W-:Y:S01]  /*03d0*/  ELECT P0, URZ, PT ;  /* 0x00000000003f782f */ /* 0x000fe20003800000 */
[----:B------:R-:W1:Y:S01]  /*03e0*/  SHFL.IDX PT, R11, R0, RZ, 0x1f ;  /* 0x00001fff000b7589 */ /* 0x000e6200000e0000 */
[----:B------:R-:W-:Y:S01]  /*03f0*/  ULDC UR4, c[0x0][0x150] ;  /* 0x0000540000047ab9 */ /* 0x000fe20000000800 */
[----:B------:R-:W-:Y:S02]  /*0400*/  LEA.HI R3, R3, R4, RZ, 0x7 ;  /* 0x0000000403037211 */ /* 0x000fe400078f38ff */
[----:B------:R-:W-:Y:S01]  /*0410*/  ELECT P1, URZ, PT ;  /* 0x00000000003f782f */ /* 0x000fe20003820000 */
[----:B------:R-:W2:Y:S01]  /*0420*/  S2R R6, SR_CTAID.Y ;  /* 0x0000000000067919 */ /* 0x000ea20000002600 */
[----:B------:R-:W3:Y:S01]  /*0430*/  LDC R14, c[0x0][0x144] ;  /* 0x00005100ff0e7b82 */ /* 0x000ee20000000800 */
[----:B------:R-:W-:Y:S01]  /*0440*/  LOP3.LUT R3, R3, 0xffffff80, RZ, 0xc0, !PT ;  /* 0xffffff8003037812 */ /* 0x000fe200078ec0ff */
[----:B------:R-:W-:Y:S01]  /*0450*/  UMOV UR11, 0x80 ;  /* 0x00000080000b7882 */ /* 0x000fe20000000000 */
[----:B------:R-:W4:Y:S01]  /*0460*/  SHFL.IDX PT, R16, R7, RZ, 0x1f ;  /* 0x00001fff07107589 */ /* 0x000f2200000e0000 */
[----:B------:R-:W-:Y:S01]  /*0470*/  NOP ;  /* 0x0000000000007918 */ /* 0x000fe20000000000 */
[----:B------:R-:W-:Y:S01]  /*0480*/  NOP ;  /* 0x0000000000007918 */ /* 0x000fe20000000000 */
[----:B------:R-:W-:Y:S01]  /*0490*/  IMAD.IADD R5, R4, 0x1, -R3 ;  /* 0x0000000104057824 */ /* 0x000fe200078e0a03 */
[C---:B------:R-:W-:Y:S01]  /*04a0*/  ISETP.NE.AND P4, PT, R10.reuse, RZ, PT ;  /* 0x000000ff0a00720c */ /* 0x040fe20003f85270 */
[----:B------:R-:W4:Y:S01]  /*04b0*/  LDC R15, c[0x0][0x140] ;  /* 0x00005000ff0f7b82 */ /* 0x000f220000000800 */
[----:B------:R-:W-:-:S02]  /*04c0*/  VIADD R36, R10, 0xffffffff ;  /* 0xffffffff0a247836 */ /* 0x000fc40000000000 */
[----:B------:R-:W-:Y:S01]  /*04d0*/  SHF.R.S32.HI R8, RZ, 0x1f, R5 ;  /* 0x0000001fff087819 */ /* 0x000fe20000011405 */
[----:B------:R-:W-:Y:S02]  /*04e0*/  IMAD.MOV.U32 R89, RZ, RZ, 0x1 ;  /* 0x00000001ff597424 */ /* 0x000fe400078e00ff */
[----:B------:R-:W-:Y:S02]  /*04f0*/  ISETP.GE.U32.AND P6, PT, R36, 0x2, PT ;  /* 0x000000022400780c */ /* 0x000fe40003fc6070 */
[----:B0-----:R-:W-:Y:S01]  /*0500*/  ISETP.NE.OR P0, PT, R12, RZ, !P0 ;  /* 0x000000ff0c00720c */ /* 0x001fe20004705670 */
[----:B------:R-:W0:Y:S01]  /*0510*/  LDC R25, c[0x0][0x148] ;  /* 0x00005200ff197b82 */ /* 0x000e220000000800 */
[----:B-----5:R-:W-:Y:S02]  /*0520*/  I2FP.F32.U32 R12, UR12 ;  /* 0x0000000c000c7c45 */ /* 0x020fe40008201000 */
[----:B------:R-:W-:Y:S02]  /*0530*/  LEA.HI R3, R8, R5, RZ, 0x3 ;  /* 0x0000000508037211 */ /* 0x000fe400078f18ff */
[----:B-1----:R-:W-:Y:S01]  /*0540*/  ISETP.NE.OR P1, PT, R11, RZ, !P1 ;  /* 0x000000ff0b00720c */ /* 0x002fe20004f25670 */
[----:B------:R-:W-:Y:S01]  /*0550*/  FMUL R13, R12, UR4 ;  /* 0x000000040c0d7c20 */ /* 0x000fe20008400000 */
[--C-:B------:R-:W-:Y:S01]  /*0560*/  SHF.R.S32.HI R0, RZ, 0x3, R3.reuse ;  /* 0x00000003ff007819 */ /* 0x100fe20000011403 */
[----:B------:R-:W-:Y:S01]  /*0570*/  ULDC UR4, c[0x0][0x154] ;  /* 0x0000550000047ab9 */ /* 0x000fe20000000800 */
[----:B------:R-:W-:-:S02]  /*0580*/  SHF.R.S32.HI R3, RZ, 0x1f, R3 ;  /* 0x0000001fff037819 */ /* 0x000fc40000011403 */
[----:B------:R-:W-:Y:S01]  /*0590*/  SHF.R.S32.HI R12, RZ, 0x1f, R9 ;  /* 0x0000001fff0c7819 */ /* 0x000fe20000011409 */
[----:B------:R-:W1:Y:S01]  /*05a0*/  F2I.U32.TRUNC.NTZ R13, R13 ;  /* 0x0000000d000d7305 */ /* 0x000e62000020f000 */
[----:B------:R-:W-:Y:S01]  /*05b0*/  LEA.HI R11, R3, R0, RZ, 0x2 ;  /* 0x00000000030b7211 */ /* 0x000fe200078f10ff */
[----:B------:R-:W-:Y:S01]  /*05c0*/  VOTEU.ALL UP1, P0 ;  /* 0x00000000003f7886 */ /* 0x000fe20000020000 */
[----:B------:R-:W-:Y:S01]  /*05d0*/  LEA.HI R12, R12, R9, RZ, 0x2 ;  /* 0x000000090c0c7211 */ /* 0x000fe200078f10ff */
[----:B------:R-:W-:Y:S01]  /*05e0*/  VOTEU.ALL UP0, P0 ;  /* 0x00000000003f7886 */ /* 0x000fe20000000000 */
[----:B------:R-:W-:Y:S01]  /*05f0*/  SHF.R.S32.HI R3, RZ, 0x1f, R2 ;  /* 0x0000001fff037819 */ /* 0x000fe20000011402 */
[----:B------:R-:W-:Y:S01]  /*0600*/  VOTEU.ALL UP2, P1 ;  /* 0x00000000003f7886 */ /* 0x000fe20000840000 */
[----:B------:R-:W-:Y:S01]  /*0610*/  LOP3.LUT R11, R11, 0xfffffffc, RZ, 0xc0, !PT ;  /* 0xfffffffc0b0b7812 */ /* 0x000fe200078ec0ff */
[----:B------:R-:W5:Y:S01]  /*0620*/  @!UP1 S2UR UR7, SR_CgaCtaId ;  /* 0x00000000000799c3 */ /* 0x000f620000008800 */
[----:B------:R-:W-:Y:S01]  /*0630*/  LOP3.LUT R12, R12, 0x3ffffffc, RZ, 0xc0, !PT ;  /* 0x3ffffffc0c0c7812 */ /* 0x000fe200078ec0ff */
[----:B------:R-:W-:Y:S01]  /*0640*/  @!UP1 UMOV UR6, 0x400 ;  /* 0x0000040000069882 */ /* 0x000fe20000000000 */
[----:B------:R-:W-:Y:S01]  /*0650*/  LEA.HI R3, R3, R2, RZ, 0x2 ;  /* 0x0000000203037211 */ /* 0x000fe200078f10ff */
[----:B------:R-:W-:Y:S01]  /*0660*/  IMAD.IADD R11, R0, 0x1, -R11 ;  /* 0x00000001000b7824 */ /* 0x000fe200078e0a0b */
[----:B------:R-:W-:Y:S01]  /*0670*/  @!UP2 UMOV UR9, 0x400 ;  /* 0x000004000009a882 */ /* 0x000fe20000000000 */
[----:B------:R-:W-:Y:S01]  /*0680*/  IMAD.IADD R12, R9, 0x1, -R12 ;  /* 0x00000001090c7824 */ /* 0x000fe200078e0a0c */
[----:B------:R-:W-:Y:S01]  /*0690*/  LOP3.LUT R3, R3, 0xfffffffc, RZ, 0xc0, !PT ;  /* 0xfffffffc03037812 */ /* 0x000fe200078ec0ff */
[----:B------:R-:W0:Y:S01]  /*06a0*/  @!UP2 S2UR UR10, SR_CgaCtaId ;  /* 0x00000000000aa9c3 */ /* 0x000e220000008800 */
[----:B-1----:R-:W-:Y:S01]  /*06b0*/  IMAD.MOV R13, RZ, RZ, -R13 ;  /* 0x000000ffff0d7224 */ /* 0x002fe200078e0a0d */
[----:B------:R-:W-:Y:S01]  /*06c0*/  VOTEU.ALL UP3, P1 ;  /* 0x00000000003f7886 */ /* 0x000fe20000860000 */
[----:B------:R-:W-:Y:S01]  /*06d0*/  IMAD R11, R12, 0x4, R11 ;  /* 0x000000040c0b7824 */ /* 0x000fe200078e020b */
[----:B------:R-:W-:Y:S01]  /*06e0*/  VOTEU.ALL UP4, P1 ;  /* 0x00000000003f7886 */ /* 0x000fe20000880000 */
[----:B------:R-:W-:Y:S01]  /*06f0*/  IMAD.IADD R9, R2, 0x1, -R3 ;  /* 0x0000000102097824 */ /* 0x000fe200078e0a03 */
[----:B--2---:R-:W-:Y:S01]  /*0700*/  I2FP.F32.U32 R2, R6 ;  /* 0x0000000600027245 */ /* 0x004fe20000201000 */
[----:B---3--:R-:W-:Y:S01]  /*0710*/  IMAD R21, R14, R13, UR12 ;  /* 0x0000000c0e157e24 */ /* 0x008fe2000f8e020d */
[C---:B------:R-:W-:Y:S01]  /*0720*/  LEA.HI R0, R11.reuse, R11, RZ, 0x1 ;  /* 0x0000000b0b007211 */ /* 0x040fe200078f08ff */
[C---:B------:R-:W-:Y:S01]  /*0730*/  IMAD.SHL.U32 R88, R11.reuse, 0x4, RZ ;  /* 0x000000040b587824 */ /* 0x040fe200078e00ff */
[----:B------:R-:W-:Y:S01]  /*0740*/  VOTEU.ALL UP5, P1 ;  /* 0x00000000003f7886 */ /* 0x000fe200008a0000 */
[----:B------:R-:W-:Y:S01]  /*0750*/  FMUL R2, R2, UR4 ;  /* 0x0000000402027c20 */ /* 0x000fe20008400000 */
[----:B------:R-:W-:Y:S01]  /*0760*/  LOP3.LUT R0, R0, 0xfffffffe, RZ, 0xc0, !PT ;  /* 0xfffffffe00007812 */ /* 0x000fe200078ec0ff */
[----:B------:R-:W-:Y:S01]  /*0770*/  UMOV UR4, 0x20 ;  /* 0x0000002000047882 */ /* 0x000fe20000000000 */
[----:B------:R-:W-:Y:S01]  /*0780*/  LOP3.LUT R88, R11, 0xc, R88, 0x78, !PT ;  /* 0x0000000c0b587812 */ /* 0x000fe200078e7858 */
[----:B------:R-:W-:-:S04]  /*0790*/  @!UP1 UIADD3 UR4, -UR4, 0x100000, URZ ;  /* 0x0010000004049890 */ /* 0x000fc8000fffe13f */
[----:B------:R-:W-:Y:S02]  /*07a0*/  @!UP1 USHF.L.U32 UR5, UR4, 0xb, URZ ;  /* 0x0000000b04059899 */ /* 0x000fe4000800063f */
[----:B------:R-:W-:Y:S01]  /*07b0*/  @!UP1 USHF.L.U32 UR4, UR4, 0x1, URZ ;  /* 0x0000000104049899 */ /* 0x000fe2000800063f */
[----:B----4-:R-:W-:Y:S01]  /*07c0*/  ISETP.EQ.U32.AND P2, PT, R15, 0x1, PT ;  /* 0x000000010f00780c */ /* 0x010fe20003f42070 */
[----:B------:R-:W-:Y:S01]  /*07d0*/  IMAD.IADD R0, R11, 0x1, -R0 ;  /* 0x000000010b007824 */ /* 0x000fe200078e0a00 */
[----:B------:R-:W1:Y:S01]  /*07e0*/  F2I.U32.TRUNC.NTZ R2, R2 ;  /* 0x0000000200027305 */ /* 0x000e62000020f000 */
[----:B-----5:R-:W-:Y:S01]  /*07f0*/  @!UP1 ULEA UR8, UR7, UR6, 0x18 ;  /* 0x0000000607089291 */ /* 0x020fe2000f8ec03f */
[----:B------:R-:W-:Y:S01]  /*0800*/  R2UR UR43, R16 ;  /* 0x00000000102b72ca */ /* 0x000fe200000e0000 */
[----:B------:R-:W-:-:S04]  /*0810*/  @!UP2 UIADD3 UR6, -UR11, 0x100000, URZ ;  /* 0x001000000b06a890 */ /* 0x000fc8000fffe13f */
[----:B------:R-:W-:Y:S02]  /*0820*/  @!UP2 USHF.L.U32 UR7, UR6, 0xb, URZ ;  /* 0x0000000b0607a899 */ /* 0x000fe4000800063f */
[----:B------:R-:W-:Y:S01]  /*0830*/  @!UP2 USHF.L.U32 UR6, UR6, 0x1, URZ ;  /* 0x000000010606a899 */ /* 0x000fe2000800063f */
[----:B------:R-:W-:Y:S01]  /*0840*/  ISETP.NE.AND P3, PT, R0, R21, PT ;  /* 0x000000150000720c */ /* 0x000fe20003f65270 */
[----:B------:R-:W-:Y:S01]  /*0850*/  VOTEU.ALL UP1, P0 ;  /* 0x00000000003f7886 */ /* 0x000fe20000020000 */
[----:B0-----:R-:W-:Y:S01]  /*0860*/  @!UP2 ULEA UR9, UR10, UR9, 0x18 ;  /* 0x000000090a09a291 */ /* 0x001fe2000f8ec03f */
[----:B------:R-:W-:Y:S01]  /*0870*/  LOP3.LUT P0, RZ, R5, 0x7, RZ, 0xc0, !PT ;  /* 0x0000000705ff7812 */ /* 0x000fe2000780c0ff */
[----:B------:R-:W-:Y:S01]  /*0880*/  VOTEU.ALL UP2, P1 ;  /* 0x00000000003f7886 */ /* 0x000fe20000840000 */
[----:B------:R-:W-:Y:S02]  /*0890*/  ISETP.NE.AND P1, PT, R9, 0x3, PT ;  /* 0x000000030900780c */ /* 0x000fe40003f25270 */
[----:B------:R-:W-:-:S02]  /*08a0*/  ISETP.LT.U32.AND P0, PT, R88, 0x8, !P0 ;  /* 0x000000085800780c */ /* 0x000fc40004701070 */
[----:B------:R-:W-:Y:S01]  /*08b0*/  ISETP.EQ.OR P1, PT, R9, RZ, !P1 ;  /* 0x000000ff0900720c */ /* 0x000fe20004f22670 */
[----:B------:R-:W0:Y:S02]  /*08c0*/  FENCE.VIEW.ASYNC.S ;  /* 0x00000000000073c6 */ /* 0x000e240000000000 */
[----:B0-----:R0:W2:Y:S01]  /*08d0*/  @!UP0 SYNCS.EXCH.64 URZ, [UR8+0xc0], UR4 ;  /* 0x0000c004083f85b2 */ /* 0x0010a20008000100 */
[----:B-1----:R-:W-:Y:S01]  /*08e0*/  IMAD.MOV R20, RZ, RZ, -R2 ;  /* 0x000000ffff147224 */ /* 0x002fe200078e0a02 */
[----:B------:R-:W-:-:S03]  /*08f0*/  @P3 LEA.HI R0, R88, R88, RZ, 0x1 ;  /* 0x0000005858003211 */ /* 0x000fc600078f08ff */
[----:B------:R-:W-:Y:S01]  /*0900*/  IMAD R3, R25, R20, R6 ;  /* 0x0000001419037224 */ /* 0x000fe200078e0206 */
[----:B------:R-:W-:Y:S02]  /*0910*/  ISETP.EQ.AND P1, PT, R10, RZ, P1 ;  /* 0x000000ff0a00720c */ /* 0x000fe40000f22270 */
[----:B------:R-:W-:Y:S02]  /*0920*/  @P3 SHF.R.S32.HI R0, RZ, 0x1, R0 ;  /* 0x00000001ff003819 */ /* 0x000fe40000011400 */
[----:B------:R-:W-:Y:S02]  /*0930*/  SEL R23, RZ, 0x1, !P1 ;  /* 0x00000001ff177807 */ /* 0x000fe40004800000 */
[----:B------:R-:W-:Y:S02]  /*0940*/  @P3 ISETP.NE.AND P5, PT, R0, R3, PT ;  /* 0x000000030000320c */ /* 0x000fe40003fa5270 */
[----:B------:R-:W-:Y:S01]  /*0950*/  SEL R0, RZ, 0x1, !P0 ;  /* 0x00000001ff007807 */ /* 0x000fe20004000000 */
[----:B------:R0:W1:Y:S01]  /*0960*/  @!UP1 SYNCS.EXCH.64 URZ, [UR8+0xc8], UR4 ;  /* 0x0000c804083f95b2 */ /* 0x0000620008000100 */
[----:B------:R-:W-:Y:S01]  /*0970*/  NOP ;  /* 0x0000000000007918 */ /* 0x000fe20000000000 */
[----:B------:R-:W-:-:S02]  /*0980*/  @P3 SEL R89, RZ, 0x1, P5 ;  /* 0x00000001ff593807 */ /* 0x000fc40002800000 */
[----:B------:R-:W-:Y:S02]  /*0990*/  SEL R23, R23, 0x2, P6 ;  /* 0x0000000217177807 */ /* 0x000fe40003000000 */
[----:B------:R-:W-:Y:S01]  /*09a0*/  LOP3.LUT R89, R89, R0, RZ, 0xc0, !PT ;  /* 0x0000000059597212 */ /* 0x000fe200078ec0ff */
[----:B------:R0:W3:Y:S01]  /*09b0*/  @!UP2 SYNCS.EXCH.64 URZ, [UR9+0xa0], UR6 ;  /* 0x0000a006093fa5b2 */ /* 0x0000e20008000100 */
[----:B------:R0:W4:Y:S01]  /*09c0*/  @!UP3 SYNCS.EXCH.64 URZ, [UR9+0xa8], UR6 ;  /* 0x0000a806093fb5b2 */ /* 0x0001220008000100 */
[----:B------:R0:W0:Y:S01]  /*09d0*/  @!UP4 SYNCS.EXCH.64 URZ, [UR9+0xb0], UR6 ;  /* 0x0000b006093fc5b2 */ /* 0x0000220008000100 */
[----:B------:R0:W0:Y:S01]  /*09e0*/  @!UP5 SYNCS.EXCH.64 URZ, [UR9+0xb8], UR6 ;  /* 0x0000b806093fd5b2 */ /* 0x0000220008000100 */
[----:B------:R-:W-:Y:S01]  /*09f0*/  NOP ;  /* 0x0000000000007918 */ /* 0x000fe20000000000 */
[----:B--2---:R-:W-:Y:S05]  /*0a00*/  @!P2 BRA `(.L_x_4) ;  /* 0x000000000008a947 */ /* 0x004fea0003800000 */
[----:B01-34-:R-:W-:Y:S01]  /*0a10*/  UCGABAR_ARV ;  /* 0x00000000000079c7 */ /* 0x01bfe20008000000 */
[----:B------:R-:W-:Y:S05]  /*0a20*/  BRA `(.L_x_5) ;  /* 0x0000000000047947 */ /* 0x000fea0003800000 */
.L_x_4:
[----:B01-34-:R-:W-:Y:S01]  /*0a30*/  NOP ;  /* 0x0000000000007918 */ /* 0x01bfe20000000000 */
.L_x_5:
[----:B------:R-:W-:Y:S01]  /*0a40*/  ULDC.64 UR4, c[0x0][0x598] ;  /* 0x0001660000047ab9 */ /* 0x000fe20000000a00 */
[----:B------:R-:W-:Y:S01]  /*0a50*/  ULDC.64 UR36, c[0x0][0x208] ;  /* 0x0000820000247ab9 */ /* 0x000fe20000000a00 */
[----:B------:R-:W-:-:S04]  /*0a60*/  ISETP.NE.U32.AND P0, PT, RZ, UR4, PT ;  /* 0x00000004ff007c0c */ /* 0x000fc8000bf05070 */
[----:B------:R-:W-:-:S13]  /*0a70*/  ISETP.NE.AND.EX P0, PT, RZ, UR5, PT, P0 ;  /* 0x00000005ff007c0c */ /* 0x000fda000bf05300 */
[----:B------:R-:W-:Y:S05]  /*0a80*/  @!P0 BRA `(.L_x_6) ;  /* 0x00000000001c8947 */ /* 0x000fea0003800000 */
[----:B------:R-:W0:Y:S02]  /*0a90*/  LDC.64 R2, c[0x0][0x598] ;  /* 0x00016600ff027b82 */ /* 0x000e240000000a00 */
[----:B0-----:R-:W2:Y:S02]  /*0aa0*/  LDG.E.64 R2, desc[UR36][R2.64] ;  /* 0x0000002402027981 */ /* 0x001ea4000c1e1b00 */
[----:B--2---:R-:W-:-:S04]  /*0ab0*/  ISETP.NE.U32.AND P0, PT, R2, RZ, PT ;  /* 0x000000ff0200720c */ /* 0x004fc80003f05070 */
[----:B------:R-:W-:-:S13]  /*0ac0*/  ISETP.NE.AND.EX P0, PT, R3, RZ, PT, P0 ;  /* 0x000000ff0300720c */ /* 0x000fda0003f05300 */
[----:B------:R-:W-:Y:S05]  /*0ad0*/  @!P0 BRA `(.L_x_6) ;  /* 0x0000000000088947 */ /* 0x000fea0003800000 */
[----:B------:R0:W5:Y:S01]  /*0ae0*/  LD.E R90, desc[UR36][R2.64] ;  /* 0x00000024025a7980 */ /* 0x000162000c101900 */
[----:B------:R-:W-:Y:S05]  /*0af0*/  BRA `(.L_x_7) ;  /* 0x0000000000247947 */ /* 0x000fea0003800000 */
.L_x_6:
[----:B------:R-:W-:Y:S02]  /*0b00*/  ULDC.64 UR4, c[0x0][0x588] ;  /* 0x0001620000047ab9 */ /* 0x000fe40000000a00 */
[----:B------:R-:W-:-:S04]  /*0b10*/  ISETP.NE.U32.AND P0, PT, RZ, UR4, PT ;  /* 0x00000004ff007c0c */ /* 0x000fc8000bf05070 */
[----:B------:R-:W-:-:S13]  /*0b20*/  ISETP.NE.AND.EX P0, PT, RZ, UR5, PT, P0 ;  /* 0x00000005ff007c0c */ /* 0x000fda000bf05300 */
[----:B------:R-:W-:Y:S05]  /*0b30*/  @!P0 BRA `(.L_x_8) ;  /* 0x00000000000c8947 */ /* 0x000fea0003800000 */
[----:B------:R-:W0:Y:S02]  /*0b40*/  LDC.64 R90, c[0x0][0x588] ;  /* 0x00016200ff5a7b82 */ /* 0x000e240000000a00 */
[----:B0-----:R1:W5:Y:S01]  /*0b50*/  LDG.E R90, desc[UR36][R90.64] ;  /* 0x000000245a5a7981 */ /* 0x001362000c1e1900 */
[----:B------:R-:W-:Y:S05]  /*0b60*/  BRA `(.L_x_7) ;  /* 0x0000000000087947 */ /* 0x000fea0003800000 */
.L_x_8:
[----:B------:R-:W-:Y:S02]  /*0b70*/  ULDC UR4, c[0x0][0x580] ;  /* 0x0001600000047ab9 */ /* 0x000fe40000000800 */
[----:B------:R-:W-:-:S07]  /*0b80*/  IMAD.U32 R90, RZ, RZ, UR4 ;  /* 0x00000004ff5a7e24 */ /* 0x000fce000f8e00ff */
.L_x_7:
[----:B------:R-:W-:Y:S02]  /*0b90*/  ULDC.64 UR4, c[0x0][0x5a0] ;  /* 0x0001680000047ab9 */ /* 0x000fe40000000a00 */
[----:B------:R-:W-:-:S04]  /*0ba0*/  ISETP.NE.U32.AND P0, PT, RZ, UR4, PT ;  /* 0x00000004ff007c0c */ /* 0x000fc8000bf05070 */
[----:B------:R-:W-:-:S13]  /*0bb0*/  ISETP.NE.AND.EX P0, PT, RZ, UR5, PT, P0 ;  /* 0x00000005ff007c0c */ /* 0x000fda000bf05300 */
[----:B------:R-:W-:Y:S05]  /*0bc0*/  @!P0 BRA `(.L_x_9) ;  /* 0x00000000001c8947 */ /* 0x000fea0003800000 */
[----:B0-----:R-:W0:Y:S02]  /*0bd0*/  LDC.64 R2, c[0x0][0x5a0] ;  /* 0x00016800ff027b82 */ /* 0x001e240000000a00 */
[----:B0-----:R-:W2:Y:S02]  /*0be0*/  LDG.E.64 R2, desc[UR36][R2.64] ;  /* 0x0000002402027981 */ /* 0x001ea4000c1e1b00 */
[----:B--2---:R-:W-:-:S04]  /*0bf0*/  ISETP.NE.U32.AND P0, PT, R2, RZ, PT ;  /* 0x000000ff0200720c */ /* 0x004fc80003f05070 */
[----:B------:R-:W-:-:S13]  /*0c00*/  ISETP.NE.AND.EX P0, PT, R3, RZ, PT, P0 ;  /* 0x000000ff0300720c */ /* 0x000fda0003f05300 */
[----:B------:R-:W-:Y:S05]  /*0c10*/  @!P0 BRA `(.L_x_9) ;  /* 0x0000000000088947 */ /* 0x000fea0003800000 */
[----:B-1----:R0:W5:Y:S01]  /*0c20*/  LD.E R91, desc[UR36][R2.64] ;  /* 0x00000024025b7980 */ /* 0x002162000c101900 */
[----:B------:R-:W-:Y:S05]  /*0c30*/  BRA `(.L_x_10) ;  /* 0x0000000000247947 */ /* 0x000fea0003800000 */
.L_x_9:
[----:B------:R-:W-:Y:S02]  /*0c40*/  ULDC.64 UR4, c[0x0][0x590] ;  /* 0x0001640000047ab9 */ /* 0x000fe40000000a00 */
[----:B------:R-:W-:-:S04]  /*0c50*/  ISETP.NE.U32.AND P0, PT, RZ, UR4, PT ;  /* 0x00000004ff007c0c */ /* 0x000fc8000bf05070 */
[----:B------:R-:W-:-:S13]  /*0c60*/  ISETP.NE.AND.EX P0, PT, RZ, UR5, PT, P0 ;  /* 0x00000005ff007c0c */ /* 0x000fda000bf05300 */
[----:B------:R-:W-:Y:S05]  /*0c70*/  @!P0 BRA `(.L_x_11) ;  /* 0x00000000000c8947 */ /* 0x000fea0003800000 */
[----:B0-----:R-:W1:Y:S02]  /*0c80*/  LDC.64 R2, c[0x0][0x590] ;  /* 0x00016400ff027b82 */ /* 0x001e640000000a00 */
[----:B-1----:R1:W5:Y:S01]  /*0c90*/  LDG.E R91, desc[UR36][R2.64] ;  /* 0x00000024025b7981 */ /* 0x002362000c1e1900 */
[----:B------:R-:W-:Y:S05]  /*0ca0*/  BRA `(.L_x_10) ;  /* 0x0000000000087947 */ /* 0x000fea0003800000 */
.L_x_11:
[----:B------:R-:W-:Y:S02]  /*0cb0*/  ULDC UR4, c[0x0][0x584] ;  /* 0x0001610000047ab9 */ /* 0x000fe40000000800 */
[----:B-1----:R-:W-:-:S07]  /*0cc0*/  IMAD.U32 R91, RZ, RZ, UR4 ;  /* 0x00000004ff5b7e24 */ /* 0x002fce000f8e00ff */
.L_x_10:
[----:B01----:R-:W0:Y:S01]  /*0cd0*/  LDC R2, c[0x0][0x65c] ;  /* 0x00019700ff027b82 */ /* 0x003e220000000800 */
[----:B------:R-:W-:Y:S01]  /*0ce0*/  ULDC UR6, c[0x0][0x28c] ;  /* 0x0000a30000067ab9 */ /* 0x000fe20000000800 */
[----:B------:R-:W-:Y:S01]  /*0cf0*/  ISETP.NE.AND P0, PT, R10, 0x2, PT ;  /* 0x000000020a00780c */ /* 0x000fe20003f05270 */
[----:B------:R-:W-:Y:S01]  /*0d00*/  UIADD3 UR6, UR6, 0x1f, URZ ;  /* 0x0000001f06067890 */ /* 0x000fe2000fffe03f */
[----:B------:R-:W-:Y:S01]  /*0d10*/  IMAD.U32 R10, RZ, RZ, UR12 ;  /* 0x0000000cff0a7e24 */ /* 0x000fe2000f8e00ff */
[----:B------:R-:W-:Y:S01]  /*0d20*/  UMOV UR38, URZ ;  /* 0x0000003f00267c82 */ /* 0x000fe20008000000 */
[----:B------:R-:W-:Y:S01]  /*0d30*/  UMOV UR39, URZ ;  /* 0x0000003f00277c82 */ /* 0x000fe20008000000 */
[----:B------:R-:W-:Y:S01]  /*0d40*/  USHF.R.S32.HI UR7, URZ, 0x1f, UR6 ;  /* 0x0000001f3f077899 */ /* 0x000fe20008011406 */
[----:B------:R-:W-:-:S03]  /*0d50*/  ULDC.64 UR8, c[0x0][0x650] ;  /* 0x0001940000087ab9 */ /* 0x000fc60000000a00 */
[----:B------:R-:W-:-:S04]  /*0d60*/  ULEA.HI UR7, UR7, UR6, URZ, 0x5 ;  /* 0x0000000607077291 */ /* 0x000fc8000f8f283f */
[----:B------:R-:W-:Y:S01]  /*0d70*/  USHF.R.S32.HI UR40, URZ, 0x5, UR7 ;  /* 0x000000053f287899 */ /* 0x000fe20008011407 */
[----:B0-----:R-:W-:-:S13]  /*0d80*/  ISETP.NE.AND P1, PT, R2, 0x1, PT ;  /* 0x000000010200780c */ /* 0x001fda0003f25270 */
[----:B------:R-:W0:Y:S01]  /*0d90*/  @P1 LDC R17, c[0x0][0x10] ;  /* 0x00000400ff111b82 */ /* 0x000e220000000800 */
[----:B------:R-:W-:Y:S02]  /*0da0*/  @P1 IMAD.MOV.U32 R7, RZ, RZ, RZ ;  /* 0x000000ffff071224 */ /* 0x000fe400078e00ff */
[----:B------:R-:W-:-:S05]  /*0db0*/  @P1 IMAD.MOV.U32 R11, RZ, RZ, RZ ;  /* 0x000000ffff0b1224 */ /* 0x000fca00078e00ff */
[----:B------:R-:W1:Y:S01]  /*0dc0*/  @!P1 LDC R3, c[0x0][0xc] ;  /* 0x00000300ff039b82 */ /* 0x000e620000000800 */
[----:B------:R-:W-:Y:S01]  /*0dd0*/  ULDC UR4, c[0x0][0xc] ;  /* 0x0000030000047ab9 */ /* 0x000fe20000000800 */
[----:B------:R-:W-:Y:S02]  /*0de0*/  ULDC UR5, c[0x0][0x10] ;  /* 0x0000040000057ab9 */ /* 0x000fe40000000800 */
[----:B------:R-:W-:-:S04]  /*0df0*/  UIMAD.WIDE.U32 UR4, UR4, UR5, URZ ;  /* 0x00000005040472a5 */ /* 0x000fc8000f8e003f */
[----:B------:R-:W2:Y:S01]  /*0e00*/  LDC R0, c[0x0][0x14] ;  /* 0x00000500ff007b82 */ /* 0x000ea20000000800 */
[----:B0-----:R-:W-:-:S04]  /*0e10*/  @P1 IMAD.WIDE.U32 R16, R17, UR12, R6 ;  /* 0x0000000c11101c25 */ /* 0x001fc8000f8e0006 */
[----:B------:R-:W-:Y:S02]  /*0e20*/  @P1 IMAD.IADD R17, R17, 0x1, R11 ;  /* 0x0000000111111824 */ /* 0x000fe400078e020b */
[----:B------:R-:W-:Y:S02]  /*0e30*/  IMAD.MOV.U32 R11, RZ, RZ, RZ ;  /* 0x000000ffff0b7224 */ /* 0x000fe400078e00ff */
[----:B-1----:R-:W-:-:S04]  /*0e40*/  @!P1 IMAD.WIDE.U32 R10, R6, R3, R10 ;  /* 0x00000003060a9225 */ /* 0x002fc800078e000a */
[----:B------:R-:W-:Y:S02]  /*0e50*/  @!P1 IMAD.MOV.U32 R16, RZ, RZ, R10 ;  /* 0x000000ffff109224 */ /* 0x000fe400078e000a */
[----:B--2---:R-:W-:-:S04]  /*0e60*/  IMAD.WIDE.U32 R12, R0, UR4, RZ ;  /* 0x00000004000c7c25 */ /* 0x004fc8000f8e00ff */
[----:B------:R-:W-:Y:S01]  /*0e70*/  IMAD R3, R0, UR5, RZ ;  /* 0x0000000500037c24 */ /* 0x000fe2000f8e02ff */
[----:B------:R0:W-:Y:S01]  /*0e80*/  STL.64 [R1], R12 ;  /* 0x0000000c01007387 */ /* 0x0001e20000100a00 */
[----:B------:R-:W-:Y:S02]  /*0e90*/  @!P1 IMAD.MOV.U32 R17, RZ, RZ, R11 ;  /* 0x000000ffff119224 */ /* 0x000fe400078e000b */
[----:B------:R-:W-:Y:S01]  /*0ea0*/  IMAD.IADD R0, R13, 0x1, R3 ;  /* 0x000000010d007824 */ /* 0x000fe200078e0203 */
[----:B------:R-:W-:Y:S06]  /*0eb0*/  @P0 BRA `(.L_x_12) ;  /* 0x0000000000200947 */ /* 0x000fec0003800000 */
[----:B------:R-:W-:Y:S01]  /*0ec0*/  UISETP.GE.U32.AND UP0, UPT, UR40, 0x9, UPT ;  /* 0x000000092800788c */ /* 0x000fe2000bf06070 */
[----:B------:R-:W-:Y:S01]  /*0ed0*/  IADD3 R16, P0, R16, R12, RZ ;  /* 0x0000000c10107210 */ /* 0x000fe20007f1e0ff */
[----:B------:R-:W-:Y:S01]  /*0ee0*/  UIMAD.WIDE.U32 UR4, UR40, 0x38e38e39, URZ ;  /* 0x38e38e39280478a5 */ /* 0x000fe2000f8e003f */
[----:B------:R-:W-:-:S03]  /*0ef0*/  UMOV UR39, URZ ;  /* 0x0000003f00277c82 */ /* 0x000fc60008000000 */
[----:B------:R-:W-:Y:S01]  /*0f00*/  USHF.R.U32.HI UR4, URZ, 0x1, UR5 ;  /* 0x000000013f047899 */ /* 0x000fe20008011605 */
[----:B------:R-:W-:-:S03]  /*0f10*/  IMAD.X R17, R0, 0x1, R17, P0 ;  /* 0x0000000100117824 */ /* 0x000fc600000e0611 */
[----:B------:R-:W-:Y:S02]  /*0f20*/  UIMAD UR38, UR4, -0x9, UR40 ;  /* 0xfffffff7042678a4 */ /* 0x000fe4000f8e0228 */
[----:B------:R-:W-:-:S12]  /*0f30*/  @UP0 ULOP3.LUT UR39, UR4, 0x1, URZ, 0xc0, !UPT ;  /* 0x0000000104270892 */ /* 0x000fd8000f8ec03f */
.L_x_12:
[----:B------:R-:W-:Y:S01]  /*0f40*/  ISETP.GE.U32.AND P0, PT, R16, UR8, PT ;  /* 0x0000000810007c0c */ /* 0x000fe2000bf06070 */
[----:B------:R-:W-:Y:S01]  /*0f50*/  IMAD.MOV.U32 R22, RZ, RZ, -0x1 ;  /* 0xffffffffff167424 */ /* 0x000fe200078e00ff */
[----:B------:R-:W-:Y:S01]  /*0f60*/  PRMT R3, RZ, 0x7610, R3 ;  /* 0x00007610ff037816 */ /* 0x000fe20000000003 */
[----:B------:R-:W-:Y:S01]  /*0f70*/  IMAD.MOV.U32 R18, RZ, RZ, -0x1 ;  /* 0xffffffffff127424 */ /* 0x000fe200078e00ff */
[----:B------:R-:W-:Y:S01]  /*0f80*/  ISETP.GE.U32.AND.EX P0, PT, R17, UR9, PT, P0 ;  /* 0x0000000911007c0c */ /* 0x000fe2000bf06100 */
[----:B------:R-:W-:-:S12]  /*0f90*/  IMAD.MOV.U32 R19, RZ, RZ, -0x1 ;  /* 0xffffffffff137424 */ /* 0x000fd800078e00ff */
[----:B------:R-:W-:Y:S05]  /*0fa0*/  @P0 BRA `(.L_x_13) ;  /* 0x0000000400280947 */ /* 0x000fea0003800000 */
[----:B------:R-:W1:Y:S01]  /*0fb0*/  LDC.64 R26, c[0x0][0x628] ;  /* 0x00018a00ff1a7b82 */ /* 0x000e620000000a00 */
[----:B------:R-:W-:Y:S02]  /*0fc0*/  IMAD.MOV.U32 R10, RZ, RZ, R16 ;  /* 0x000000ffff0a7224 */ /* 0x000fe400078e0010 */
[----:B------:R-:W-:-:S05]  /*0fd0*/  IMAD.MOV.U32 R11, RZ, RZ, R17 ;  /* 0x000000ffff0b7224 */ /* 0x000fca00078e0011 */
[----:B------:R-:W2:Y:S08]  /*0fe0*/  LDC R18, c[0x0][0x630] ;  /* 0x00018c00ff127b82 */ /* 0x000eb00000000800 */
[----:B------:R-:W3:Y:S01]  /*0ff0*/  LDC.64 R28, c[0x0][0x620] ;  /* 0x00018800ff1c7b82 */ /* 0x000ee20000000a00 */
[----:B-1----:R-:W-:-:S04]  /*1000*/  ISETP.NE.U32.AND P0, PT, R26, RZ, PT ;  /* 0x000000ff1a00720c */ /* 0x002fc80003f05070 */
[----:B------:R-:W-:-:S13]  /*1010*/  ISETP.NE.AND.EX P0, PT, R27, RZ, PT, P0 ;  /* 0x000000ff1b00720c */ /* 0x000fda0003f05300 */
[----:B--23--:R-:W-:Y:S05]  /*1020*/  @!P0 BRA `(.L_x_14) ;  /* 0x0000000000288947 */ /* 0x00cfea0003800000 */
[----:B------:R-:W1:Y:S02]  /*1030*/  LDC R3, c[0x0][0x634] ;  /* 0x00018d00ff037b82 */ /* 0x000e640000000800 */
[----:B-1----:R-:W-:-:S05]  /*1040*/  IADD3 R3, P0, R16, R3, RZ ;  /* 0x0000000310037210 */ /* 0x002fca0007f1e0ff */
[----:B------:R-:W-:-:S04]  /*1050*/  IMAD.X R19, RZ, RZ, R17, P0 ;  /* 0x000000ffff137224 */ /* 0x000fc800000e0611 */
[----:B------:R-:W-:-:S04]  /*1060*/  IMAD.WIDE.U32 R10, R19, R26, RZ ;  /* 0x0000001a130a7225 */ /* 0x000fc800078e00ff */
[----:B0-----:R-:W-:-:S04]  /*1070*/  IMAD.WIDE.U32 R12, P0, R3, R27, R10 ;  /* 0x0000001b030c7225 */ /* 0x001fc8000780000a */
[----:B------:R-:W-:-:S04]  /*1080*/  IMAD.WIDE.U32 R10, R3, R26, RZ ;  /* 0x0000001a030a7225 */ /* 0x000fc800078e00ff */
[----:B------:R-:W-:Y:S01]  /*1090*/  IMAD.X R15, RZ, RZ, RZ, P0 ;  /* 0x000000ffff0f7224 */ /* 0x000fe200000e06ff */
[----:B------:R-:W-:Y:S01]  /*10a0*/  IADD3 RZ, P0, R11, R12, RZ ;  /* 0x0000000c0bff7210 */ /* 0x000fe20007f1e0ff */
[----:B------:R-:W-:-:S04]  /*10b0*/  IMAD.MOV.U32 R14, RZ, RZ, R13 ;  /* 0x000000ffff0e7224 */ /* 0x000fc800078e000d */
[----:B------:R-:W-:-:S08]  /*10c0*/  IMAD.WIDE.U32.X R10, R19, R27, R14, P0 ;  /* 0x0000001b130a7225 */ /* 0x000fd000000e040e */
.L_x_14:
[----:B------:R-:W1:Y:S01]  /*10d0*/  LDC.64 R32, c[0x0][0x640] ;  /* 0x00019000ff207b82 */ /* 0x000e620000000a00 */
[-CC-:B------:R-:W-:Y:S02]  /*10e0*/  SHF.R.U64 R30, R10, R18.reuse, R11.reuse ;  /* 0x000000120a1e7219 */ /* 0x180fe4000000120b */
[----:B------:R-:W-:Y:S02]  /*10f0*/  SHF.R.U32.HI R3, RZ, R18, R11 ;  /* 0x00000012ff037219 */ /* 0x000fe4000001160b */
[----:B0-----:R-:W-:-:S03]  /*1100*/  IADD3 R13, P0, RZ, -R30, RZ ;  /* 0x8000001eff0d7210 */ /* 0x001fc60007f1e0ff */
[----:B------:R-:W0:Y:S02]  /*1110*/  LDC R14, c[0x0][0x618] ;  /* 0x00018600ff0e7b82 */ /* 0x000e240000000800 */
[----:B------:R-:W-:Y:S02]  /*1120*/  IMAD.X R3, RZ, RZ, ~R3, P0 ;  /* 0x000000ffff037224 */ /* 0x000fe400000e0e03 */
[----:B------:R-:W-:-:S04]  /*1130*/  IMAD.WIDE.U32 R10, R13, R28, R16 ;  /* 0x0000001c0d0a7225 */ /* 0x000fc800078e0010 */
[----:B------:R-:W2:Y:S01]  /*1140*/  LDC R15, c[0x0][0x608] ;  /* 0x00018200ff0f7b82 */ /* 0x000ea20000000800 */
[----:B------:R-:W-:Y:S02]  /*1150*/  IMAD R12, R3, R28, RZ ;  /* 0x0000001c030c7224 */ /* 0x000fe400078e02ff */
[----:B------:R-:W-:Y:S02]  /*1160*/  IMAD.MOV.U32 R28, RZ, RZ, 0x1 ;  /* 0x00000001ff1c7424 */ /* 0x000fe400078e00ff */
[----:B------:R-:W-:Y:S02]  /*1170*/  IMAD R3, R13, R29, R12 ;  /* 0x0000001d0d037224 */ /* 0x000fe400078e020c */
[----:B------:R-:W-:Y:S01]  /*1180*/  IMAD.MOV.U32 R12, RZ, RZ, -0x1 ;  /* 0xffffffffff0c7424 */ /* 0x000fe200078e00ff */
[----:B------:R-:W3:Y:S01]  /*1190*/  LDC R31, c[0x0][0x658] ;  /* 0x00019600ff1f7b82 */ /* 0x000ee20000000800 */
[----:B------:R-:W-:Y:S01]  /*11a0*/  IMAD.IADD R3, R11, 0x1, R3 ;  /* 0x000000010b037824 */ /* 0x000fe200078e0203 */
[----:B-1----:R-:W-:-:S04]  /*11b0*/  ISETP.NE.U32.AND P0, PT, R32, RZ, PT ;  /* 0x000000ff2000720c */ /* 0x002fc80003f05070 */
[----:B------:R-:W-:Y:S02]  /*11c0*/  ISETP.NE.AND.EX P0, PT, R33, RZ, PT, P0 ;  /* 0x000000ff2100720c */ /* 0x000fe40003f05300 */
[----:B------:R-:W1:Y:S01]  /*11d0*/  LDC R24, c[0x0][0x600] ;  /* 0x00018000ff187b82 */ /* 0x000e620000000800 */
[-CC-:B0-----:R-:W-:Y:S02]  /*11e0*/  SHF.R.U64 R27, R10, R14.reuse, R3.reuse ;  /* 0x0000000e0a1b7219 */ /* 0x181fe40000001203 */
[----:B------:R-:W-:-:S05]  /*11f0*/  SHF.R.U32.HI R10, RZ, R14, R3 ;  /* 0x0000000eff0a7219 */ /* 0x000fca0000011603 */
[----:B------:R-:W0:Y:S01]  /*1200*/  LDC R22, c[0x0][0x648] ;  /* 0x00019200ff167b82 */ /* 0x000e220000000800 */
[-CC-:B--2---:R-:W-:Y:S02]  /*1210*/  SHF.R.U64 R35, R27, R15.reuse, R10.reuse ;  /* 0x0000000f1b237219 */ /* 0x184fe4000000120a */
[----:B------:R-:W-:-:S05]  /*1220*/  SHF.R.U32.HI R10, RZ, R15, R10 ;  /* 0x0000000fff0a7219 */ /* 0x000fca000001160a */
[----:B------:R-:W2:Y:S01]  /*1230*/  LDC R26, c[0x0][0x638] ;  /* 0x00018e00ff1a7b82 */ /* 0x000ea20000000800 */
[-CC-:B---3--:R-:W-:Y:S02]  /*1240*/  SHF.R.U64 R34, R35, R31.reuse, R10.reuse ;  /* 0x0000001f23227219 */ /* 0x188fe4000000120a */
[-C--:B------:R-:W-:Y:S02]  /*1250*/  SHF.L.U32 R3, R12, R31.reuse, RZ ;  /* 0x0000001f0c037219 */ /* 0x080fe400000006ff */
[----:B------:R-:W-:Y:S01]  /*1260*/  SHF.R.U32.HI R11, RZ, R31, R10 ;  /* 0x0000001fff0b7219 */ /* 0x000fe2000001160a */
[----:B------:R-:W-:Y:S01]  /*1270*/  IMAD.MOV.U32 R10, RZ, RZ, R34 ;  /* 0x000000ffff0a7224 */ /* 0x000fe200078e0022 */
[----:B------:R-:W-:Y:S01]  /*1280*/  LOP3.LUT R18, RZ, R3, RZ, 0x33, !PT ;  /* 0x00000003ff127212 */ /* 0x000fe200078e33ff */
[----:B------:R-:W3:Y:S01]  /*1290*/  LDC R29, c[0x0][0x610] ;  /* 0x00018400ff1d7b82 */ /* 0x000ee20000000800 */
[----:B------:R-:W-:Y:S05]  /*12a0*/  @!P0 BRA `(.L_x_15) ;  /* 0x0000000000288947 */ /* 0x000fea0003800000 */
[----:B------:R-:W4:Y:S02]  /*12b0*/  LDC R3, c[0x0][0x64c] ;  /* 0x00019300ff037b82 */ /* 0x000f240000000800 */
[----:B----4-:R-:W-:-:S05]  /*12c0*/  IADD3 R3, P0, R34, R3, RZ ;  /* 0x0000000322037210 */ /* 0x010fca0007f1e0ff */
[----:B------:R-:W-:-:S04]  /*12d0*/  IMAD.X R19, RZ, RZ, R11, P0 ;  /* 0x000000ffff137224 */ /* 0x000fc800000e060b */
[----:B------:R-:W-:-:S04]  /*12e0*/  IMAD.WIDE.U32 R10, R19, R32, RZ ;  /* 0x00000020130a7225 */ /* 0x000fc800078e00ff */
[----:B------:R-:W-:-:S04]  /*12f0*/  IMAD.WIDE.U32 R12, P0, R3, R33, R10 ;  /* 0x00000021030c7225 */ /* 0x000fc8000780000a */
[----:B------:R-:W-:-:S04]  /*1300*/  IMAD.WIDE.U32 R10, R3, R32, RZ ;  /* 0x00000020030a7225 */ /* 0x000fc800078e00ff */
[----:B------:R-:W-:Y:S01]  /*1310*/  IMAD.X R15, RZ, RZ, RZ, P0 ;  /* 0x000000ffff0f7224 */ /* 0x000fe200000e06ff */
[----:B------:R-:W-:Y:S01]  /*1320*/  IADD3 RZ, P0, R11, R12, RZ ;  /* 0x0000000c0bff7210 */ /* 0x000fe20007f1e0ff */
[----:B------:R-:W-:-:S04]  /*1330*/  IMAD.MOV.U32 R14, RZ, RZ, R13 ;  /* 0x000000ffff0e7224 */ /* 0x000fc800078e000d */
[----:B------:R-:W-:-:S08]  /*1340*/  IMAD.WIDE.U32.X R10, R19, R33, R14, P0 ;  /* 0x00000021130a7225 */ /* 0x000fd000000e040e */
.L_x_15:
[----:B0-----:R-:W-:Y:S01]  /*1350*/  SHF.R.U64 R7, R10, R22, R11 ;  /* 0x000000160a077219 */ /* 0x001fe2000000120b */
[----:B-1----:R-:W-:Y:S01]  /*1360*/  VIADD R10, R24, 0xffffffff ;  /* 0xffffffff180a7836 */ /* 0x002fe20000000000 */
[----:B------:R-:W-:Y:S01]  /*1370*/  SHF.L.U32 R3, R28, R31, RZ ;  /* 0x0000001f1c037219 */ /* 0x000fe200000006ff */
[----:B------:R-:W-:Y:S01]  /*1380*/  @P1 IMAD R21, R25, R20, R6 ;  /* 0x0000001419151224 */ /* 0x000fe200078e0206 */
[----:B------:R-:W-:Y:S01]  /*1390*/  LOP3.LUT R18, R35, R18, RZ, 0xc0, !PT ;  /* 0x0000001223127212 */ /* 0x000fe200078ec0ff */
[----:B------:R-:W-:Y:S02]  /*13a0*/  IMAD.MOV R11, RZ, RZ, -R7 ;  /* 0x000000ffff0b7224 */ /* 0x000fe400078e0a07 */
[----:B------:R-:W-:Y:S02]  /*13b0*/  IMAD.MOV.U32 R6, RZ, RZ, 0x1 ;  /* 0x00000001ff067424 */ /* 0x000fe400078e00ff */
[----:B------:R-:W-:Y:S01]  /*13c0*/  IMAD R18, R3, R7, R18 ;  /* 0x0000000703127224 */ /* 0x000fe200078e0212 */
[----:B------:R-:W-:Y:S01]  /*13d0*/  LOP3.LUT R7, R27, R10, RZ, 0xc0, !PT ;  /* 0x0000000a1b077212 */ /* 0x000fe200078ec0ff */
[----:B--2---:R-:W-:-:S02]  /*13e0*/  IMAD R3, R11, R26, R34 ;  /* 0x0000001a0b037224 */ /* 0x004fc400078e0222 */
[----:B---3--:R-:W-:Y:S02]  /*13f0*/  IMAD R22, R18, R29, R21 ;  /* 0x0000001d12167224 */ /* 0x008fe400078e0215 */
[----:B------:R-:W-:Y:S01]  /*1400*/  IMAD R7, R3, R24, R7 ;  /* 0x0000001803077224 */ /* 0x000fe200078e0207 */
[----:B------:R-:W-:Y:S01]  /*1410*/  PRMT R3, R6, 0x7610, R3 ;  /* 0x0000761006037816 */ /* 0x000fe20000000003 */
[----:B------:R-:W-:-:S03]  /*1420*/  IMAD.MOV.U32 R19, RZ, RZ, R30 ;  /* 0x000000ffff137224 */ /* 0x000fc600078e001e */
[----:B------:R-:W-:Y:S02]  /*1430*/  SEL R18, R7, R22, !P1 ;  /* 0x0000001607127207 */ /* 0x000fe40004800000 */
[----:B------:R-:W-:-:S07]  /*1440*/  SEL R22, R22, R7, !P1 ;  /* 0x0000000716167207 */ /* 0x000fce0004800000 */
.L_x_13:
[----:B------:R-:W-:Y:S05]  /*1450*/  @!P2 BRA `(.L_x_16) ;  /* 0x00000000000ca947 */ /* 0x000fea0003800000 */
[----:B------:R-:W-:Y:S01]  /*1460*/  UCGABAR_WAIT ;  /* 0x0000000000007dc7 */ /* 0x000fe20008000000 */
[----:B------:R-:W-:Y:S01]  /*1470*/  CCTL.IVALL ;  /* 0x00000000ff00798f */ /* 0x000fe20002000000 */
[----:B------:R-:W-:Y:S05]  /*1480*/  BRA `(.L_x_17) ;  /* 0x0000000000047947 */ /* 0x000fea0003800000 */
.L_x_16:
[----:B------:R-:W-:Y:S06]  /*1490*/  BAR.SYNC.DEFER_BLOCKING 0x0 ;  /* 0x0000000000007b1d */ /* 0x000fec0000010000 */
.L_x_17:
[----:B------:R-:W-:Y:S05]  /*14a0*/  @!P4 BRA `(.L_x_18) ;  /* 0x00000054007cc947 */ /* 0x000fea0003800000 */
[----:B------:R-:W-:-:S13]  /*14b0*/  ISETP.GT.U32.AND P0, PT, R36, 0x1, PT ;  /* 0x000000012400780c */ /* 0x000fda0003f04070 */
[----:B------:R-:W-:Y:S05]  /*14c0*/  @P0 EXIT ;  /* 0x000000000000094d */ /* 0x000fea0003800000 */
.L_x_19:
[----:B------:R-:W-:-:S08]  /*14d0*/  NOP ;  /* 0x0000000000007918 */ /* 0x000fd00000000000 */
[----:B------:R-:W1:Y:S02]  /*14e0*/  USETMAXREG.TRY_ALLOC.CTAPOOL UP0, 0xe8 ;  /* 0x000000e8000079c8 */ /* 0x000e640008000600 */
[----:B-1----:R-:W-:-:S13]  /*14f0*/  PLOP3.LUT P0, PT, PT, PT, UP0, 0x80, 0x0 ;  /* 0x000000000000781c */ /* 0x002fda0003f0f008 */
[----:B------:R-:W-:Y:S05]  /*1500*/  @!P0 BRA `(.L_x_19) ;  /* 0xfffffffc00f08947 */ /* 0x000fea000383ffff */
[----:B------:R-:W-:-:S13]  /*1510*/  LOP3.LUT P0, RZ, R3, 0xff, RZ, 0xc0, !PT ;  /* 0x000000ff03ff7812 */ /* 0x000fda000780c0ff */
[----:B------:R-:W-:Y:S05]  /*1520*/  @!P0 EXIT ;  /* 0x000000000000894d */ /* 0x000fea0003800000 */
[----:B------:R-:W2:Y:S01]  /*1530*/  LDL.64 R10, [R1] ;  /* 0x00000000010a7983 */ /* 0x000ea20000100a00 */
[CC--:B------:R-:W-:Y:S01]  /*1540*/  LEA.HI R3, R8.reuse, R5.reuse, RZ, 0x2 ;  /* 0x0000000508037211 */ /* 0x0c0fe200078f10ff */
[----:B------:R-:W1:Y:S01]  /*1550*/  S2UR UR4, SR_CgaCtaId ;  /* 0x00000000000479c3 */ /* 0x000e620000008800 */
[----:B------:R-:W-:Y:S01]  /*1560*/  LEA.HI R8, R8, R5, RZ, 0x5 ;  /* 0x0000000508087211 */ /* 0x000fe200078f28ff */
[----:B------:R-:W-:Y:S01]  /*1570*/  UISETP.LT.AND UP0, UPT, UR40, 0x1, UPT ;  /* 0x000000012800788c */ /* 0x000fe2000bf01270 */
[--C-:B------:R-:W-:Y:S01]  /*1580*/  SHF.R.S32.HI R92, RZ, 0x2, R3.reuse ;  /* 0x00000002ff5c7819 */ /* 0x100fe20000011403 */
[----:B------:R-:W-:Y:S01]  /*1590*/  UIADD3 UR5, UR43, -0x1, URZ ;  /* 0xffffffff2b057890 */ /* 0x000fe2000fffe03f */
[----:B------:R-:W-:Y:S01]  /*15a0*/  SHF.R.S32.HI R7, RZ, 0x1f, R3 ;  /* 0x0000001fff077819 */ /* 0x000fe20000011403 */
[----:B------:R-:W-:Y:S01]  /*15b0*/  USEL UR42, UR40, 0x1, UP0 ;  /* 0x00000001282a7887 */ /* 0x000fe20008000000 */
[----:B------:R-:W-:Y:S01]  /*15c0*/  LOP3.LUT R4, R3, 0xfffffffc, RZ, 0xc0, !PT ;  /* 0xfffffffc03047812 */ /* 0x000fe200078ec0ff */
[----:B------:R-:W3:Y:S01]  /*15d0*/  LDC R98, c[0x0][0x658] ;  /* 0x00019600ff627b82 */ /* 0x000ee20000000800 */
[----:B------:R-:W-:Y:S01]  /*15e0*/  LEA.HI R7, R7, R92, RZ, 0x3 ;  /* 0x0000005c07077211 */ /* 0x000fe200078f18ff */
[----:B------:R-:W-:Y:S01]  /*15f0*/  UMOV UR41, 0x400 ;  /* 0x0000040000297882 */ /* 0x000fe20000000000 */
[----:B------:R-:W-:Y:S01]  /*1600*/  SHF.R.S32.HI R3, RZ, 0x5, R8 ;  /* 0x00000005ff037819 */ /* 0x000fe20000011408 */
[----:B------:R-:W-:Y:S01]  /*1610*/  UISETP.NE.AND UP0, UPT, UR5, URZ, UPT ;  /* 0x0000003f0500728c */ /* 0x000fe2000bf05270 */
[----:B------:R-:W-:Y:S01]  /*1620*/  LOP3.LUT R7, R7, 0xfffffff8, RZ, 0xc0, !PT ;  /* 0xfffffff807077812 */ /* 0x000fe200078ec0ff */
[----:B------:R-:W-:Y:S01]  /*1630*/  IMAD.IADD R4, R5, 0x1, -R4 ;  /* 0x0000000105047824 */ /* 0x000fe200078e0a04 */
[----:B------:R-:W-:Y:S01]  /*1640*/  ULDC UR6, c[0x0][0x284] ;  /* 0x0000a10000067ab9 */ /* 0x000fe20000000800 */
[----:B------:R-:W4:Y:S01]  /*1650*/  LDC.64 R96, c[0x0][0x5c8] ;  /* 0x00017200ff607b82 */ /* 0x000f220000000a00 */
[----:B------:R-:W-:Y:S01]  /*1660*/  IMAD.MOV.U32 R5, RZ, RZ, 0x1 ;  /* 0x00000001ff057424 */ /* 0x000fe200078e00ff */
[----:B------:R-:W-:Y:S01]  /*1670*/  LOP3.LUT R104, R23, 0x1, RZ, 0xfc, !PT ;  /* 0x0000000117687812 */ /* 0x000fe200078efcff */
[----:B------:R-:W-:Y:S01]  /*1680*/  IMAD.IADD R92, R92, 0x1, -R7 ;  /* 0x000000015c5c7824 */ /* 0x000fe200078e0a07 */
[----:B------:R-:W-:Y:S01]  /*1690*/  USHF.L.U32 UR45, UR40, 0x1, URZ ;  /* 0x00000001282d7899 */ /* 0x000fe2000800063f */
[----:B------:R-:W-:Y:S01]  /*16a0*/  IMAD.SHL.U32 R94, R4, 0x2, RZ ;  /* 0x00000002045e7824 */ /* 0x000fe200078e00ff */
[----:B------:R-:W-:Y:S01]  /*16b0*/  UIADD3 UR42, -UR42, UR40, URZ ;  /* 0x000000282a2a7290 */ /* 0x000fe2000fffe13f */
[--C-:B------:R-:W-:Y:S01]  /*16c0*/  IMAD R103, R3, -0x10, -R92.reuse ;  /* 0xfffffff003677824 */ /* 0x100fe200078e0a5c */
[----:B------:R-:W0:Y:S01]  /*16d0*/  LDC R99, c[0x0][0x288] ;  /* 0x0000a200ff637b82 */ /* 0x000e220000000800 */
[----:B------:R-:W-:Y:S01]  /*16e0*/  SHF.R.S32.HI R93, RZ, 0x1f, R92 ;  /* 0x0000001fff5d7819 */ /* 0x000fe2000001145c */
[----:B-1----:R-:W-:Y:S01]  /*16f0*/  ULEA UR41, UR4, UR41, 0x18 ;  /* 0x0000002904297291 */ /* 0x002fe2000f8ec03f */
[----:B------:R-:W-:Y:S01]  /*1700*/  SHF.R.S32.HI R95, RZ, 0x1f, R94 ;  /* 0x0000001fff5f7819 */ /* 0x000fe2000001145e */
[----:B------:R-:W-:Y:S01]  /*1710*/  USHF.L.U32 UR4, UR5, 0x3, URZ ;  /* 0x0000000305047899 */ /* 0x000fe2000800063f */
[----:B------:R-:W-:Y:S01]  /*1720*/  VIADD R103, R103, UR6 ;  /* 0x0000000667677c36 */ /* 0x000fe20008000000 */
[----:B------:R-:W-:Y:S01]  /*1730*/  USEL UR5, URZ, 0x1, UP0 ;  /* 0x000000013f057887 */ /* 0x000fe20008000000 */
[----:B------:R-:W-:Y:S01]  /*1740*/  IMAD.WIDE R92, R3, 0x10, R92 ;  /* 0x00000010035c7825 */ /* 0x000fe200078e025c */
[----:B------:R-:W1:Y:S01]  /*1750*/  LDC R101, c[0x0][0x600] ;  /* 0x00018000ff657b82 */ /* 0x000e620000000800 */
[----:B------:R-:W-:-:S02]  /*1760*/  UIADD3 UR46, UR41, 0xa0, URZ ;  /* 0x000000a0292e7890 */ /* 0x000fc4000fffe03f */
[----:B------:R-:W-:Y:S01]  /*1770*/  IMAD.MOV.U32 R3, RZ, RZ, -0x1 ;  /* 0xffffffffff037424 */ /* 0x000fe200078e00ff */
[----:B------:R-:W-:Y:S01]  /*1780*/  ULOP3.LUT UR4, UR4, 0x8, URZ, 0xc0, !UPT ;  /* 0x0000000804047892 */ /* 0x000fe2000f8ec03f */
[----:B------:R-:W-:Y:S01]  /*1790*/  IMAD.U32 R105, RZ, RZ, UR5 ;  /* 0x00000005ff697e24 */ /* 0x000fe2000f8e00ff */
[----:B------:R-:W-:Y:S02]  /*17a0*/  ULEA UR43, UR43, UR46, 0x3 ;  /* 0x0000002e2b2b7291 */ /* 0x000fe4000f8e183f */
[-C--:B---3--:R-:W-:Y:S01]  /*17b0*/  SHF.L.U32 R3, R3, R98.reuse, RZ ;  /* 0x0000006203037219 */ /* 0x088fe200000006ff */
[----:B------:R-:W-:Y:S01]  /*17c0*/  ULOP3.LUT UR47, UR4, 0x8, URZ, 0x3c, !UPT ;  /* 0x00000008042f7892 */ /* 0x000fe2000f8e3c3f */
[C---:B----4-:R-:W-:Y:S01]  /*17d0*/  SHF.L.U64.HI R97, R96.reuse, 0x3, R97 ;  /* 0x0000000360617819 */ /* 0x050fe20000010261 */
[----:B------:R-:W-:Y:S01]  /*17e0*/  IMAD.SHL.U32 R96, R96, 0x8, RZ ;  /* 0x0000000860607824 */ /* 0x000fe200078e00ff */
[----:B------:R-:W-:Y:S01]  /*17f0*/  SHF.L.U32 R98, R5, R98, RZ ;  /* 0x0000006205627219 */ /* 0x000fe200000006ff */
[----:B------:R-:W-:Y:S01]  /*1800*/  ULOP3.LUT UR44, UR4, 0x18, URZ, 0x3c, !UPT ;  /* 0x00000018042c7892 */ /* 0x000fe2000f8e3c3f */
[----:B------:R-:W-:Y:S01]  /*1810*/  LOP3.LUT R102, RZ, R3, RZ, 0x33, !PT ;  /* 0x00000003ff667212 */ /* 0x000fe200078e33ff */
[----:B0-----:R-:W-:-:S02]  /*1820*/  IMAD R99, R4, -0x2, R99 ;  /* 0xfffffffe04637824 */ /* 0x001fc400078e0263 */
[----:B-1----:R-:W-:Y:S01]  /*1830*/  VIADD R101, R101, 0xffffffff ;  /* 0xffffffff65657836 */ /* 0x002fe20000000000 */
[----:B--2---:R-:W-:-:S07]  /*1840*/  SHF.L.U64.HI R100, R10, 0x1, R0 ;  /* 0x000000010a647819 */ /* 0x004fce0000010200 */
.L_x_167:
[----:B------:R-:W-:-:S04]  /*1850*/  SHF.L.U32 R0, R105, 0x1f, RZ ;  /* 0x0000001f69007819 */ /* 0x000fc800000006ff */
[----:B------:R-:W0:Y:S02]  /*1860*/  SYNCS.PHASECHK.TRANS64.TRYWAIT P0, [UR43+-0x8], R0 ;  /* 0xfffff800ff0075a7 */ /* 0x000e24000800016b */
[----:B01-34-:R-:W-:Y:S05]  /*1870*/  @!P0 BRA `(.L_x_20) ;  /* 0x0000006400808947 */ /* 0x01bfea0003800000 */
.L_x_194:
[----:B------:R-:W-:Y:S02]  /*1880*/  ULDC UR4, c[0x0][0x28c] ;  /* 0x0000a30000047ab9 */ /* 0x000fe40000000800 */
[----:B------:R-:W-:-:S13]  /*1890*/  ISETP.LT.AND P0, PT, RZ, UR4, PT ;  /* 0x00000004ff007c0c */ /* 0x000fda000bf01270 */
[----:B------:R-:W-:Y:S05]  /*18a0*/  @P0 BRA `(.L_x_21) ;  /* 0x0000000000400947 */ /* 0x000fea0003800000 */
[----:B0-----:R-:W-:Y:S01]  /*18b0*/  MOV R0, 0x0 ;  /* 0x0000000000007802 */ /* 0x001fe20000000f00 */
[----:B------:R-:W-:Y:S01]  /*18c0*/  ULDC.64 UR4, c[0x4][0x68] ;  /* 0x01001a0000047ab9 */ /* 0x000fe20000000a00 */
[----:B------:R-:W-:Y:S01]  /*18d0*/  ULDC.64 UR6, c[0x4][0x8] ;  /* 0x0100020000067ab9 */ /* 0x000fe20000000a00 */
[----:B------:R-:W-:Y:S01]  /*18e0*/  IMAD.U32 R4, RZ, RZ, UR4 ;  /* 0x00000004ff047e24 */ /* 0x000fe2000f8e00ff */
[----:B------:R0:W1:Y:S01]  /*18f0*/  LDC.64 R14, c[0x4][R0] ;  /* 0x01000000000e7b82 */ /* 0x0000620000000a00 */
[----:B------:R-:W-:Y:S01]  /*1900*/  IMAD.U32 R5, RZ, RZ, UR5 ;  /* 0x00000005ff057e24 */ /* 0x000fe2000f8e00ff */
[----:B------:R-:W-:Y:S01]  /*1910*/  ULDC.64 UR4, c[0x4][0x70] ;  /* 0x01001c0000047ab9 */ /* 0x000fe20000000a00 */
[----:B------:R-:W-:Y:S02]  /*1920*/  IMAD.U32 R10, RZ, RZ, UR6 ;  /* 0x00000006ff0a7e24 */ /* 0x000fe4000f8e00ff */
[----:B------:R-:W-:Y:S02]  /*1930*/  IMAD.U32 R6, RZ, RZ, UR4 ;  /* 0x00000004ff067e24 */ /* 0x000fe4000f8e00ff */
[----:B------:R-:W-:-:S02]  /*1940*/  IMAD.U32 R7, RZ, RZ, UR5 ;  /* 0x00000005ff077e24 */ /* 0x000fc4000f8e00ff */
[----:B------:R-:W-:Y:S02]  /*1950*/  IMAD.U32 R11, RZ, RZ, UR7 ;  /* 0x00000007ff0b7e24 */ /* 0x000fe4000f8e00ff */
[----:B------:R-:W-:Y:S02]  /*1960*/  IMAD.MOV.U32 R8, RZ, RZ, 0x1e1 ;  /* 0x000001e1ff087424 */ /* 0x000fe400078e00ff */
[----:B------:R-:W-:Y:S02]  /*1970*/  IMAD.MOV.U32 R12, RZ, RZ, 0x1 ;  /* 0x00000001ff0c7424 */ /* 0x000fe400078e00ff */
[----:B0-----:R-:W-:-:S07]  /*1980*/  IMAD.MOV.U32 R13, RZ, RZ, RZ ;  /* 0x000000ffff0d7224 */ /* 0x001fce00078e00ff */
[----:B------:R-:W-:-:S07]  /*1990*/  LEPC R20, `(.L_x_21) ;  /* 0x000000001014794e */ /* 0x000fce0000000000 */
[----:B-1---5:R-:W-:Y:S05]  /*19a0*/  CALL.ABS.NOINC R14 ;  /* 0x000000000e007343 */ /* 0x022fea0003c00000 */
.L_x_21:
[----:B------:R-:W-:-:S13]  /*19b0*/  ISETP.NE.AND P0, PT, R104, 0x3, PT ;  /* 0x000000036800780c */ /* 0x000fda0003f05270 */
[----:B------:R-:W-:Y:S05]  /*19c0*/  @!P0 BRA `(.L_x_22) ;  /* 0x0000000000048947 */ /* 0x000fea0003800000 */
[----:B------:R-:W-:Y:S01]  /*19d0*/  BPT.TRAP 0x1 ;  /* 0x000000040000795c */ /* 0x000fe20000300000 */
.L_x_22:
[----:B0-----:R-:W-:Y:S02]  /*19e0*/  IMAD.U32 R3, RZ, RZ, UR38 ;  /* 0x00000026ff037e24 */ /* 0x001fe4000f8e00ff */
[----:B------:R-:W-:-:S03]  /*19f0*/  IMAD.U32 R0, RZ, RZ, UR39 ;  /* 0x00000027ff007e24 */ /* 0x000fc6000f8e00ff */
[----:B------:R-:W-:Y:S02]  /*1a00*/  LEA R3, R3, UR41, 0x3 ;  /* 0x0000002903037c11 */ /* 0x000fe4000f8e18ff */
[----:B------:R-:W-:-:S04]  /*1a10*/  SHF.L.U32 R0, R0, 0x1f, RZ ;  /* 0x0000001f00007819 */ /* 0x000fc800000006ff */
[----:B------:R0:W1:Y:S01]  /*1a20*/  SYNCS.PHASECHK.TRANS64.TRYWAIT P1, [R3+URZ], R0 ;  /* 0x00000000030075a7 */ /* 0x000062000802017f */
[----:B------:R-:W-:Y:S05]  /*1a30*/  @!P0 BRA `(.L_x_23) ;  /* 0x0000000000048947 */ /* 0x000fea0003800000 */
[----:B------:R-:W-:Y:S01]  /*1a40*/  BPT.TRAP 0x1 ;  /* 0x000000040000795c */ /* 0x000fe20000300000 */
.L_x_23:
[----:B------:R-:W-:-:S05]  /*1a50*/  IMAD.U32 R4, RZ, RZ, UR42 ;  /* 0x0000002aff047e24 */ /* 0x000fca000f8e00ff */
[----:B------:R-:W-:Y:S01]  /*1a60*/  ISETP.GE.AND P2, PT, R4, 0x1, PT ;  /* 0x000000010400780c */ /* 0x000fe20003f46270 */
[----:B-1----:R-:W-:-:S12]  /*1a70*/  @P1 BRA `(.L_x_24) ;  /* 0x0000000000081947 */ /* 0x002fd80003800000 */
[----:B------:R-:W1:Y:S02]  /*1a80*/  SYNCS.PHASECHK.TRANS64.TRYWAIT P1, [R3+URZ], R0 ;  /* 0x00000000030075a7 */ /* 0x000e64000802017f */
[----:B-1----:R-:W-:Y:S05]  /*1a90*/  @!P1 BRA `(.L_x_25) ;  /* 0x0000006400109947 */ /* 0x002fea0003800000 */
.L_x_24:
[----:B------:R-:W-:Y:S05]  /*1aa0*/  WARPSYNC.ALL ;  /* 0x0000000000007948 */ /* 0x000fea0003800000 */
[----:B------:R-:W-:Y:S01]  /*1ab0*/  UIADD3 UR4, UR41, 0x180, URZ ;  /* 0x0000018029047890 */ /* 0x000fe2000fffe03f */
[----:B------:R-:W-:Y:S01]  /*1ac0*/  WARPGROUP.ARRIVE ;  /* 0x00000000000079c5 */ /* 0x000fe20000000000 */
[----:B------:R-:W-:Y:S02]  /*1ad0*/  UIADD3 UR5, UR41, 0x12180, URZ ;  /* 0x0001218029057890 */ /* 0x000fe4000fffe03f */
[----:B------:R-:W-:Y:S02]  /*1ae0*/  USHF.R.U32.HI UR4, URZ, 0x4, UR4 ;  /* 0x000000043f047899 */ /* 0x000fe40008011604 */
[----:B------:R-:W-:-:S02]  /*1af0*/  USHF.R.U32.HI UR5, URZ, 0x4, UR5 ;  /* 0x000000043f057899 */ /* 0x000fc40008011605 */
[----:B------:R-:W-:Y:S02]  /*1b00*/  ULOP3.LUT UR4, UR4, 0x3fff, URZ, 0xc0, !UPT ;  /* 0x00003fff04047892 */ /* 0x000fe4000f8ec03f */
[----:B------:R-:W-:Y:S02]  /*1b10*/  ULOP3.LUT UR5, UR5, 0x3fff, URZ, 0xc0, !UPT ;  /* 0x00003fff05057892 */ /* 0x000fe4000f8ec03f */
[----:B------:R-:W-:Y:S02]  /*1b20*/  ULOP3.LUT UR8, UR4, 0x10000, URZ, 0xfc, !UPT ;  /* 0x0001000004087892 */ /* 0x000fe4000f8efc3f */
[----:B------:R-:W-:Y:S02]  /*1b30*/  ULOP3.LUT UR9, UR5, 0x10000, URZ, 0xfc, !UPT ;  /* 0x0001000005097892 */ /* 0x000fe4000f8efc3f */
[----:B------:R-:W-:Y:S02]  /*1b40*/  ULEA UR10, UR38, UR8, 0x9 ;  /* 0x00000008260a7291 */ /* 0x000fe4000f8e483f */
[----:B------:R-:W-:Y:S01]  /*1b50*/  ULEA UR11, UR38, UR9, 0xa ;  /* 0x00000009260b7291 */ /* 0x000fe2000f8e503f */
[----:B------:R-:W-:Y:S01]  /*1b60*/  UMOV UR5, 0x40000040 ;  /* 0x4000004000057882 */ /* 0x000fe20000000000 */
[----:B------:R-:W-:-:S03]  /*1b70*/  UMOV UR7, 0x40000040 ;  /* 0x4000004000077882 */ /* 0x000fc60000000000 */
[----:B------:R-:W-:Y:S02]  /*1b80*/  UMOV UR4, UR10 ;  /* 0x0000000a00047c82 */ /* 0x000fe40008000000 */
[----:B------:R-:W-:Y:S02]  /*1b90*/  UMOV UR6, UR11 ;  /* 0x0000000b00067c82 */ /* 0x000fe40008000000 */
[----:B------:R-:W-:Y:S01]  /*1ba0*/  HGMMA.64x128x8.F32.TF32 R24, gdesc[UR4], RZ, !UPT, gsb0 ;  /* 0x05e00000041879f0 */ /* 0x000fe2000c0028ff */
[----:B------:R-:W-:Y:S02]  /*1bb0*/  UIADD3 UR4, UR10, 0x2, URZ ;  /* 0x000000020a047890 */ /* 0x000fe4000fffe03f */
[----:B------:R-:W-:Y:S01]  /*1bc0*/  UIADD3 UR6, UR11, 0x2, URZ ;  /* 0x000000020b067890 */ /* 0x000fe2000fffe03f */
[----:B------:R-:W-:Y:S01]  /*1bd0*/  UMOV UR5, 0x40000040 ;  /* 0x4000004000057882 */ /* 0x000fe20000000000 */
[----:B------:R-:W-:Y:S01]  /*1be0*/  UMOV UR7, 0x40000040 ;  /* 0x4000004000077882 */ /* 0x000fe20000000000 */
[----:B------:R-:W-:-:S02]  /*1bf0*/  WARPGROUP.DEPBAR.LE gsb0, 0x0 ;  /* 0x00008000000079c5 */ /* 0x000fc40000010000 */
[----:B------:R-:W-:-:S06]  /*1c00*/  WARPGROUP.ARRIVE ;  /* 0x00000000000079c5 */ /* 0x000fcc0000000000 */
[----:B------:R-:W-:Y:S01]  /*1c10*/  HGMMA.64x128x8.F32.TF32 R24, gdesc[UR4], R24, gsb0 ;  /* 0x05e00000041879f0 */ /* 0x000fe20008002818 */
[----:B------:R-:W-:Y:S02]  /*1c20*/  UIADD3 UR4, UR10, 0x4, URZ ;  /* 0x000000040a047890 */ /* 0x000fe4000fffe03f */
[----:B------:R-:W-:Y:S01]  /*1c30*/  UIADD3 UR6, UR11, 0x4, URZ ;  /* 0x000000040b067890 */ /* 0x000fe2000fffe03f */
[----:B------:R-:W-:Y:S01]  /*1c40*/  UMOV UR5, 0x40000040 ;  /* 0x4000004000057882 */ /* 0x000fe20000000000 */
[----:B------:R-:W-:Y:S01]  /*1c50*/  UMOV UR7, 0x40000040 ;  /* 0x4000004000077882 */ /* 0x000fe20000000000 */
[----:B------:R-:W-:Y:S02]  /*1c60*/  WARPGROUP.DEPBAR.LE gsb0, 0x0 ;  /* 0x00008000000079c5 */ /* 0x000fe40000010000 */
        /* <DEDUP_REMOVED lines=8> */
[----:B------:R-:W-:Y:S03]  /*1cf0*/  HGMMA.64x128x8.F32.TF32 R24, gdesc[UR4], R24, gsb0 ;  /* 0x05e00000041879f0 */ /* 0x000fe60008002818 */
[----:B------:R-:W-:Y:S02]  /*1d00*/  WARPGROUP.DEPBAR.LE gsb0, 0x0 ;  /* 0x00008000000079c5 */ /* 0x000fe40000010000 */
[----:B------:R-:W-:Y:S05]  /*1d10*/  @!P2 BRA `(.L_x_26) ;  /* 0x000000040014a947 */ /* 0x000fea0003800000 */
[----:B------:R-:W-:Y:S01]  /*1d20*/  UIADD3 UR4, UR38, 0x1, URZ ;  /* 0x0000000126047890 */ /* 0x000fe2000fffe03f */
[----:B01----:R-:W-:Y:S02]  /*1d30*/  IMAD.U32 R0, RZ, RZ, UR42 ;  /* 0x0000002aff007e24 */ /* 0x003fe4000f8e00ff */
[----:B------:R-:W-:Y:S01]  /*1d40*/  IMAD.U32 R3, RZ, RZ, UR38 ;  /* 0x00000026ff037e24 */ /* 0x000fe2000f8e00ff */
[----:B------:R-:W-:-:S04]  /*1d50*/  UISETP.NE.AND UP0, UPT, UR4, 0x9, UPT ;  /* 0x000000090400788c */ /* 0x000fc8000bf05270 */
[----:B------:R-:W-:Y:S02]  /*1d60*/  USEL UR5, URZ, 0x1, UP0 ;  /* 0x000000013f057887 */ /* 0x000fe40008000000 */
[----:B------:R-:W-:Y:S02]  /*1d70*/  USEL UR10, UR4, URZ, UP0 ;  /* 0x0000003f040a7287 */ /* 0x000fe40008000000 */
[----:B------:R-:W-:-:S06]  /*1d80*/  ULOP3.LUT UR5, UR39, UR5, URZ, 0x3c, !UPT ;  /* 0x0000000527057292 */ /* 0x000fcc000f8e3c3f */
[----:B------:R-:W-:-:S07]  /*1d90*/  IMAD.U32 R6, RZ, RZ, UR5 ;  /* 0x00000005ff067e24 */ /* 0x000fce000f8e00ff */
.L_x_33:
[----:B------:R-:W-:Y:S05]  /*1da0*/  @!P0 BRA `(.L_x_27) ;  /* 0x0000000000048947 */ /* 0x000fea0003800000 */
[----:B------:R-:W-:Y:S01]  /*1db0*/  BPT.TRAP 0x1 ;  /* 0x000000040000795c */ /* 0x000fe20000300000 */
.L_x_27:
[----:B------:R-:W-:Y:S01]  /*1dc0*/  ULEA UR4, UR10, UR41, 0x3 ;  /* 0x000000290a047291 */ /* 0x000fe2000f8e183f */
[----:B------:R-:W-:-:S08]  /*1dd0*/  SHF.L.U32 R4, R6, 0x1f, RZ ;  /* 0x0000001f06047819 */ /* 0x000fd000000006ff */
[----:B------:R0:W1:Y:S01]  /*1de0*/  SYNCS.PHASECHK.TRANS64.TRYWAIT P1, [UR4], R4 ;  /* 0x00000004ff0075a7 */ /* 0x0000620008020144 */
[----:B------:R-:W-:Y:S05]  /*1df0*/  @!P0 BRA `(.L_x_28) ;  /* 0x0000000000048947 */ /* 0x000fea0003800000 */
[----:B------:R-:W-:Y:S01]  /*1e00*/  BPT.TRAP 0x1 ;  /* 0x000000040000795c */ /* 0x000fe20000300000 */
.L_x_28:
[----:B-1----:R-:W-:Y:S05]  /*1e10*/  @P1 BRA `(.L_x_29) ;  /* 0x0000000000081947 */ /* 0x002fea0003800000 */
[----:B------:R-:W1:Y:S02]  /*1e20*/  SYNCS.PHASECHK.TRANS64.TRYWAIT P1, [UR4], R4 ;  /* 0x00000004ff0075a7 */ /* 0x000e640008020144 */
[----:B-1----:R-:W-:Y:S05]  /*1e30*/  @!P1 BRA `(.L_x_30) ;  /* 0x00000060003c9947 */ /* 0x002fea0003800000 */
.L_x_29:
[----:B------:R-:W-:Y:S01]  /*1e40*/  ULEA UR11, UR10, UR8, 0x9 ;  /* 0x000000080a0b7291 */ /* 0x000fe2000f8e483f */
[----:B------:R-:W-:Y:S01]  /*1e50*/  WARPGROUP.ARRIVE ;  /* 0x00000000000079c5 */ /* 0x000fe20000000000 */
[----:B------:R-:W-:Y:S01]  /*1e60*/  ULEA UR12, UR10, UR9, 0xa ;  /* 0x000000090a0c7291 */ /* 0x000fe2000f8e503f */
[----:B------:R-:W-:Y:S01]  /*1e70*/  UMOV UR5, 0x40000040 ;  /* 0x4000004000057882 */ /* 0x000fe20000000000 */
[----:B------:R-:W-:-:S03]  /*1e80*/  UMOV UR7, 0x40000040 ;  /* 0x4000004000077882 */ /* 0x000fc60000000000 */
[----:B------:R-:W-:Y:S02]  /*1e90*/  UMOV UR4, UR11 ;  /* 0x0000000b00047c82 */ /* 0x000fe40008000000 */
[----:B------:R-:W-:Y:S02]  /*1ea0*/  UMOV UR6, UR12 ;  /* 0x0000000c00067c82 */ /* 0x000fe40008000000 */
[----:B------:R-:W-:Y:S01]  /*1eb0*/  HGMMA.64x128x8.F32.TF32 R24, gdesc[UR4], R24, gsb0 ;  /* 0x05e00000041879f0 */ /* 0x000fe20008002818 */
        /* <DEDUP_REMOVED lines=23> */
[----:B------:R-:W-:Y:S01]  /*2030*/  BPT.TRAP 0x1 ;  /* 0x000000040000795c */ /* 0x000fe20000300000 */
.L_x_31:
[----:B------:R-:W-:-:S13]  /*2040*/  ISETP.NE.AND P1, PT, R89, RZ, PT ;  /* 0x000000ff5900720c */ /* 0x000fda0003f25270 */
[----:B01----:R-:W-:-:S05]  /*2050*/  @P1 LEA R4, R3, UR41, 0x3 ;  /* 0x0000002903041c11 */ /* 0x003fca000f8e18ff */
[----:B------:R-:W-:-:S05]  /*2060*/  @P1 VIADD R5, R4, 0x48 ;  /* 0x0000004804051836 */ /* 0x000fca0000000000 */
[----:B------:R-:W-:-:S04]  /*2070*/  @P1 PRMT R5, R88, 0x654, R5 ;  /* 0x0000065458051816 */ /* 0x000fc80000000005 */
[----:B------:R0:W-:Y:S01]  /*2080*/  @P1 SYNCS.ARRIVE.TRANS64.RED.A1T0 RZ, [R5+URZ], RZ ;  /* 0x000000ff05ff19a7 */ /* 0x0001e2000810043f */
[----:B------:R-:W-:-:S13]  /*2090*/  ISETP.GT.U32.AND P1, PT, R23, 0x1, PT ;  /* 0x000000011700780c */ /* 0x000fda0003f24070 */
[----:B0-----:R-:W-:Y:S05]  /*20a0*/  @P1 BRA `(.L_x_32) ;  /* 0x0000000000041947 */ /* 0x001fea0003800000 */
[----:B------:R-:W-:Y:S01]  /*20b0*/  BPT.TRAP 0x1 ;  /* 0x000000040000795c */ /* 0x000fe20000300000 */
.L_x_32:
[----:B------:R-:W-:Y:S01]  /*20c0*/  UIADD3 UR10, UR10, 0x1, URZ ;  /* 0x000000010a0a7890 */ /* 0x000fe2000fffe03f */
[C---:B------:R-:W-:Y:S01]  /*20d0*/  ISETP.GT.AND P2, PT, R0.reuse, 0x1, PT ;  /* 0x000000010000780c */ /* 0x040fe20003f44270 */
[----:B------:R-:W-:Y:S02]  /*20e0*/  VIADD R3, R3, 0x1 ;  /* 0x0000000103037836 */ /* 0x000fe40000000000 */
[----:B------:R-:W-:Y:S01]  /*20f0*/  UISETP.NE.AND UP0, UPT, UR10, 0x9, UPT ;  /* 0x000000090a00788c */ /* 0x000fe2000bf05270 */
[----:B------:R-:W-:Y:S02]  /*2100*/  VIADD R0, R0, 0xffffffff ;  /* 0xffffffff00007836 */ /* 0x000fe40000000000 */
[C---:B------:R-:W-:Y:S01]  /*2110*/  ISETP.NE.AND P1, PT, R3.reuse, 0x9, PT ;  /* 0x000000090300780c */ /* 0x040fe20003f25270 */
[----:B------:R-:W-:Y:S02]  /*2120*/  USEL UR4, URZ, 0x1, UP0 ;  /* 0x000000013f047887 */ /* 0x000fe40008000000 */
[----:B------:R-:W-:Y:S01]  /*2130*/  USEL UR10, UR10, URZ, UP0 ;  /* 0x0000003f0a0a7287 */ /* 0x000fe20008000000 */
[----:B------:R-:W-:-:S03]  /*2140*/  SEL R3, R3, RZ, P1 ;  /* 0x000000ff03037207 */ /* 0x000fc60000800000 */
[----:B------:R-:W-:Y:S01]  /*2150*/  LOP3.LUT R6, R6, UR4, RZ, 0x3c, !PT ;  /* 0x0000000406067c12 */ /* 0x000fe2000f8e3cff */
[----:B------:R-:W-:Y:S07]  /*2160*/  @P2 BRA `(.L_x_33) ;  /* 0xfffffffc000c2947 */ /* 0x000fee000383ffff */
.L_x_26:
[----:B01----:R-:W0:Y:S01]  /*2170*/  LDC R0, c[0x0][0x28c] ;  /* 0x0000a300ff007b82 */ /* 0x003e220000000800 */
[----:B------:R-:W-:-:S04]  /*2180*/  IMAD.U32 R3, RZ, RZ, UR47 ;  /* 0x0000002fff037e24 */ /* 0x000fc8000f8e00ff */
[----:B------:R1:W-:Y:S01]  /*2190*/  SYNCS.ARRIVE.TRANS64.A1T0 RZ, [R3+UR46], RZ ;  /* 0x000000ff03ff79a7 */ /* 0x0003e2000810002e */
[----:B0-----:R-:W-:-:S13]  /*21a0*/  ISETP.GE.AND P1, PT, R0, 0x1, PT ;  /* 0x000000010000780c */ /* 0x001fda0003f26270 */
[----:B-1----:R-:W-:Y:S05]  /*21b0*/  @!P1 BRA `(.L_x_34) ;  /* 0x0000000000449947 */ /* 0x002fea0003800000 */
[----:B------:R-:W-:Y:S05]  /*21c0*/  @!P0 BRA `(.L_x_35) ;  /* 0x0000000000048947 */ /* 0x000fea0003800000 */
[----:B------:R-:W-:Y:S01]  /*21d0*/  BPT.TRAP 0x1 ;  /* 0x000000040000795c */ /* 0x000fe20000300000 */
.L_x_35:
[----:B------:R-:W-:-:S13]  /*21e0*/  ISETP.NE.AND P0, PT, R89, RZ, PT ;  /* 0x000000ff5900720c */ /* 0x000fda0003f05270 */
[----:B------:R-:W-:-:S05]  /*21f0*/  VOTEU.ANY UP0, P0 ;  /* 0x00000000003f7886 */ /* 0x000fca0000000100 */
[----:B------:R-:W-:-:S06]  /*2200*/  @UP0 UIADD3 UR4, UR38, UR42, URZ ;  /* 0x0000002a26040290 */ /* 0x000fcc000fffe03f */
[----:B------:R-:W-:Y:S02]  /*2210*/  IMAD.U32 R4, RZ, RZ, UR4 ;  /* 0x00000004ff047e24 */ /* 0x000fe4000f8e00ff */
[----:B------:R-:W-:Y:S02]  /*2220*/  IMAD.U32 R3, RZ, RZ, UR4 ;  /* 0x00000004ff037e24 */ /* 0x000fe4000f8e00ff */
[----:B------:R-:W-:-:S05]  /*2230*/  @P0 IMAD.WIDE.U32 R4, R4, 0x38e38e39, RZ ;  /* 0x38e38e3904040825 */ /* 0x000fca00078e00ff */
[----:B------:R-:W-:-:S05]  /*2240*/  @P0 SHF.R.U32.HI R0, RZ, 0x1, R5 ;  /* 0x00000001ff000819 */ /* 0x000fca0000011605 */
[----:B------:R-:W-:-:S05]  /*2250*/  @P0 IMAD R0, R0, -0x9, R3 ;  /* 0xfffffff700000824 */ /* 0x000fca00078e0203 */
[----:B------:R-:W-:-:S05]  /*2260*/  @P0 LEA R0, R0, UR41, 0x3 ;  /* 0x0000002900000c11 */ /* 0x000fca000f8e18ff */
[----:B------:R-:W-:-:S05]  /*2270*/  @P0 VIADD R3, R0, 0x48 ;  /* 0x0000004800030836 */ /* 0x000fca0000000000 */
[----:B------:R-:W-:-:S04]  /*2280*/  @P0 PRMT R3, R88, 0x654, R3 ;  /* 0x0000065458030816 */ /* 0x000fc80000000003 */
[----:B------:R0:W-:Y:S01]  /*2290*/  @P0 SYNCS.ARRIVE.TRANS64.RED.A1T0 RZ, [R3+URZ], RZ ;  /* 0x000000ff03ff09a7 */ /* 0x0001e2000810043f */
[----:B------:R-:W-:-:S13]  /*22a0*/  ISETP.GT.U32.AND P0, PT, R23, 0x1, PT ;  /* 0x000000011700780c */ /* 0x000fda0003f04070 */
[----:B0-----:R-:W-:Y:S05]  /*22b0*/  @P0 BRA `(.L_x_34) ;  /* 0x0000000000040947 */ /* 0x001fea0003800000 */
[----:B------:R-:W-:Y:S01]  /*22c0*/  BPT.TRAP 0x1 ;  /* 0x000000040000795c */ /* 0x000fe20000300000 */
.L_x_34:
[----:B------:R-:W-:Y:S01]  /*22d0*/  SHF.L.U32 R0, R105, 0x1f, RZ ;  /* 0x0000001f69007819 */ /* 0x000fe200000006ff */
[----:B------:R-:W-:Y:S01]  /*22e0*/  UIADD3 UR38, UR38, UR45, URZ ;  /* 0x0000002d26267290 */ /* 0x000fe2000fffe03f */
[----:B------:R-:W-:Y:S01]  /*22f0*/  SHF.R.S32.HI R9, RZ, 0x1f, R19 ;  /* 0x0000001fff097819 */ /* 0x000fe20000011413 */
[----:B------:R-:W-:Y:S01]  /*2300*/  UISETP.GE.U32.AND UP1, UPT, UR45, 0x9, UPT ;  /* 0x000000092d00788c */ /* 0x000fe2000bf26070 */
[----:B------:R-:W0:Y:S01]  /*2310*/  SYNCS.PHASECHK.TRANS64.TRYWAIT P0, [UR43+0x8], R0 ;  /* 0x00000800ff0075a7 */ /* 0x000e22000800016b */
[----:B------:R-:W-:-:S04]  /*2320*/  UISETP.GT.U32.AND UP0, UPT, UR38, 0x8, UPT ;  /* 0x000000082600788c */ /* 0x000fc8000bf04070 */
[----:B------:R-:W-:-:S04]  /*2330*/  UISETP.LT.U32.AND UP0, UPT, UR45, 0x9, UP0 ;  /* 0x000000092d00788c */ /* 0x000fc80008701070 */
[----:B------:R-:W-:Y:S02]  /*2340*/  USEL UR6, URZ, 0x1, !UP0 ;  /* 0x000000013f067887 */ /* 0x000fe4000c000000 */
[----:B------:R-:W-:Y:S02]  /*2350*/  @UP1 UIMAD.WIDE.U32 UR4, UR38, 0x38e38e39, URZ ;  /* 0x38e38e39260418a5 */ /* 0x000fe4000f8e003f */
[----:B------:R-:W-:Y:S02]  /*2360*/  ULOP3.LUT UR39, UR39, UR6, URZ, 0x3c, !UPT ;  /* 0x0000000627277292 */ /* 0x000fe4000f8e3c3f */
[----:B------:R-:W-:-:S04]  /*2370*/  @UP1 USHF.R.U32.HI UR4, URZ, 0x1, UR5 ;  /* 0x000000013f041899 */ /* 0x000fc80008011605 */
[----:B------:R-:W-:Y:S01]  /*2380*/  @UP1 ULOP3.LUT UR39, UR39, 0x1, UR4, 0x78, !UPT ;  /* 0x0000000127271892 */ /* 0x000fe2000f8e7804 */
[----:B0-----:R-:W-:Y:S11]  /*2390*/  @!P0 BRA `(.L_x_36) ;  /* 0x0000005800fc8947 */ /* 0x001ff60003800000 */
.L_x_195:
[----:B------:R-:W-:Y:S01]  /*23a0*/  ULDC.64 UR4, c[0x0][0x5d0] ;  /* 0x0001740000047ab9 */ /* 0x000fe20000000a00 */
[----:B------:R-:W-:Y:S01]  /*23b0*/  ULDC UR6, c[0x0][0x284] ;  /* 0x0000a10000067ab9 */ /* 0x000fe20000000800 */
[----:B0-----:R-:W-:Y:S02]  /*23c0*/  IMAD R0, R9, UR4, RZ ;  /* 0x0000000409007c24 */ /* 0x001fe4000f8e02ff */
[----:B------:R-:W-:Y:S02]  /*23d0*/  IMAD.SHL.U32 R12, R18, 0x80, RZ ;  /* 0x00000080120c7824 */ /* 0x000fe400078e00ff */
[C---:B------:R-:W-:Y:S02]  /*23e0*/  IMAD R3, R19.reuse, UR5, R0 ;  /* 0x0000000513037c24 */ /* 0x040fe4000f8e0200 */
[----:B------:R-:W-:Y:S01]  /*23f0*/  IMAD.SHL.U32 R0, R22, 0x40, RZ ;  /* 0x0000004016007824 */ /* 0x000fe200078e00ff */
[----:B------:R-:W-:Y:S01]  /*2400*/  SHF.R.S32.HI R13, RZ, 0x1f, R12 ;  /* 0x0000001fff0d7819 */ /* 0x000fe2000001140c */
[----:B------:R-:W-:Y:S01]  /*2410*/  IMAD.WIDE.U32 R4, R19, UR4, R94 ;  /* 0x0000000413047c25 */ /* 0x000fe2000f8e005e */
[----:B------:R-:W-:-:S02]  /*2420*/  ULDC.64 UR4, c[0x0][0x5c8] ;  /* 0x0001720000047ab9 */ /* 0x000fc40000000a00 */
[----:B------:R-:W-:Y:S01]  /*2430*/  ISETP.GE.AND P0, PT, R0, UR6, PT ;  /* 0x0000000600007c0c */ /* 0x000fe2000bf06270 */
[----:B------:R-:W-:Y:S01]  /*2440*/  ULDC UR6, c[0x0][0x288] ;  /* 0x0000a20000067ab9 */ /* 0x000fe20000000800 */
[----:B------:R-:W-:Y:S01]  /*2450*/  IADD3 R4, P1, R12, R4, RZ ;  /* 0x000000040c047210 */ /* 0x000fe20007f3e0ff */
[----:B------:R-:W-:Y:S01]  /*2460*/  IMAD.WIDE R20, R22, 0x40, R92 ;  /* 0x0000004016147825 */ /* 0x000fe200078e025c */
[----:B------:R-:W-:Y:S02]  /*2470*/  ISETP.GE.OR P0, PT, R12, UR6, P0 ;  /* 0x000000060c007c0c */ /* 0x000fe40008706670 */
[----:B------:R-:W-:Y:S01]  /*2480*/  IADD3.X R5, R13, R5, R3, P1, !PT ;  /* 0x000000050d057210 */ /* 0x000fe20000ffe403 */
[----:B------:R-:W-:-:S04]  /*2490*/  IMAD R7, R21, UR4, RZ ;  /* 0x0000000415077c24 */ /* 0x000fc8000f8e02ff */
[C---:B------:R-:W-:Y:S02]  /*24a0*/  IMAD R7, R20.reuse, UR5, R7 ;  /* 0x0000000514077c24 */ /* 0x040fe4000f8e0207 */
[----:B------:R-:W-:-:S04]  /*24b0*/  IMAD.WIDE.U32 R106, R20, UR4, R4 ;  /* 0x00000004146a7c25 */ /* 0x000fc8000f8e0004 */
[----:B------:R-:W-:Y:S05]  /*24c0*/  @P0 BRA `(.L_x_37) ;  /* 0x0000003c00d80947 */ /* 0x000fea0003800000 */
[----:B-----5:R-:W-:Y:S01]  /*24d0*/  FSETP.NEU.AND P1, PT, R91, RZ, PT ;  /* 0x000000ff5b00720b */ /* 0x020fe20003f2d000 */
[----:B------:R-:W-:Y:S01]  /*24e0*/  IMAD.IADD R3, R99, 0x1, -R12 ;  /* 0x0000000163037824 */ /* 0x000fe200078e0a0c */
[----:B------:R-:W-:Y:S01]  /*24f0*/  BSSY B0, `(.L_x_37) ;  /* 0x00003f3000007945 */ /* 0x000fe20003800000 */
[----:B------:R-:W-:Y:S02]  /*2500*/  IMAD.IADD R0, R103, 0x1, -R0 ;  /* 0x0000000167007824 */ /* 0x000fe400078e0a00 */
[----:B------:R-:W-:Y:S01]  /*2510*/  IMAD.IADD R115, R107, 0x1, R7 ;  /* 0x000000016b737824 */ /* 0x000fe200078e0207 */
[----:B------:R-:W-:-:S04]  /*2520*/  ISETP.GT.AND P0, PT, R3, RZ, PT ;  /* 0x000000ff0300720c */ /* 0x000fc80003f04270 */
[----:B------:R-:W-:-:S03]  /*2530*/  ISETP.GT.AND P2, PT, R0, RZ, P0 ;  /* 0x000000ff0000720c */ /* 0x000fc60000744270 */
[----:B------:R-:W-:Y:S10]  /*2540*/  @!P1 BRA `(.L_x_38) ;  /* 0x0000002c001c9947 */ /* 0x000ff40003800000 */
[----:B------:R-:W0:Y:S01]  /*2550*/  LDC.64 R108, c[0x0][0x5b8] ;  /* 0x00016e00ff6c7b82 */ /* 0x000e220000000a00 */
[----:B------:R-:W-:-:S07]  /*2560*/  ULDC.64 UR4, c[0x0][0x5c0] ;  /* 0x0001700000047ab9 */ /* 0x000fce0000000a00 */
[----:B------:R-:W1:Y:S08]  /*2570*/  LDC.64 R110, c[0x0][0x5b0] ;  /* 0x00016c00ff6e7b82 */ /* 0x000e700000000a00 */
[----:B------:R-:W2:Y:S01]  /*2580*/  LDC.64 R112, c[0x0][0x5a8] ;  /* 0x00016a00ff707b82 */ /* 0x000ea20000000a00 */
[-C--:B0-----:R-:W-:Y:S02]  /*2590*/  IMAD R6, R9, R108.reuse, RZ ;  /* 0x0000006c09067224 */ /* 0x081fe400078e02ff */
[----:B------:R-:W-:-:S04]  /*25a0*/  IMAD.WIDE.U32 R4, R19, R108, R94 ;  /* 0x0000006c13047225 */ /* 0x000fc800078e005e */
[----:B------:R-:W-:Y:S01]  /*25b0*/  IMAD R107, R19, R109, R6 ;  /* 0x0000006d136b7224 */ /* 0x000fe200078e0206 */
[----:B------:R-:W-:Y:S01]  /*25c0*/  IADD3 R6, P1, R12, R4, RZ ;  /* 0x000000040c067210 */ /* 0x000fe20007f3e0ff */
[----:B-1----:R-:W-:-:S03]  /*25d0*/  IMAD R4, R21, R110, RZ ;  /* 0x0000006e15047224 */ /* 0x002fc600078e02ff */
[----:B------:R-:W-:Y:S01]  /*25e0*/  IADD3.X R7, R13, R5, R107, P1, !PT ;  /* 0x000000050d077210 */ /* 0x000fe20000ffe46b */
[C---:B------:R-:W-:Y:S02]  /*25f0*/  IMAD R21, R20.reuse, R111, R4 ;  /* 0x0000006f14157224 */ /* 0x040fe400078e0204 */
[----:B------:R-:W-:-:S04]  /*2600*/  IMAD.WIDE.U32 R4, R20, R110, R6 ;  /* 0x0000006e14047225 */ /* 0x000fc800078e0006 */
[----:B------:R-:W-:Y:S01]  /*2610*/  IMAD.IADD R5, R5, 0x1, R21 ;  /* 0x0000000105057824 */ /* 0x000fe200078e0215 */
[----:B--2---:R-:W-:-:S04]  /*2620*/  LEA R10, P1, R4, R112, 0x2 ;  /* 0x00000070040a7211 */ /* 0x004fc800078210ff */
[----:B------:R-:W-:-:S05]  /*2630*/  LEA.HI.X R11, R4, R113, R5, 0x2, P1 ;  /* 0x00000071040b7211 */ /* 0x000fca00008f1405 */
[----:B------:R0:W2:Y:S01]  /*2640*/  @P2 LDG.E.LTC128B R18, desc[UR36][R10.64] ;  /* 0x000000240a122981 */ /* 0x0000a2000c1e1920 */
[----:B------:R-:W-:Y:S01]  /*2650*/  IMAD.WIDE.U32 R4, R20, R110, R12 ;  /* 0x0000006e14047225 */ /* 0x000fe200078e000c */
[----:B------:R-:W-:Y:S01]  /*2660*/  LEA R8, P3, R106, UR4, 0x2 ;  /* 0x000000046a087c11 */ /* 0x000fe2000f8610ff */
[----:B------:R-:W-:Y:S01]  /*2670*/  BSSY B1, `(.L_x_39) ;  /* 0x0000014000017945 */ /* 0x000fe20003800000 */
[----:B------:R-:W-:Y:S02]  /*2680*/  IADD3 R14, P1, R94, R4, RZ ;  /* 0x000000045e0e7210 */ /* 0x000fe40007f3e0ff */
[----:B------:R-:W-:Y:S02]  /*2690*/  LEA.HI.X R9, R106, UR5, R115, 0x2, P3 ;  /* 0x000000056a097c11 */ /* 0x000fe400098f1473 */
[----:B------:R-:W-:Y:S01]  /*26a0*/  IADD3.X R15, R95, R21, R5, P1, !PT ;  /* 0x000000155f0f7210 */ /* 0x000fe20000ffe405 */
[----:B0-----:R-:W-:Y:S01]  /*26b0*/  IMAD.SHL.U32 R10, R110, 0x8, RZ ;  /* 0x000000086e0a7824 */ /* 0x001fe200078e00ff */
[----:B------:R-:W-:-:S02]  /*26c0*/  ISETP.GT.AND P1, PT, R3, 0x1, PT ;  /* 0x000000010300780c */ /* 0x000fc40003f24270 */
[----:B------:R-:W-:Y:S01]  /*26d0*/  SHF.L.U64.HI R11, R110, 0x3, R111 ;  /* 0x000000036e0b7819 */ /* 0x000fe2000001026f */
[----:B------:R-:W-:Y:S01]  /*26e0*/  IMAD.WIDE.U32 R14, R19, R108, R14 ;  /* 0x0000006c130e7225 */ /* 0x000fe200078e000e */
[----:B------:R-:W-:-:S03]  /*26f0*/  ISETP.GT.AND P3, PT, R0, RZ, P1 ;  /* 0x000000ff0000720c */ /* 0x000fc60000f64270 */
[----:B------:R-:W-:Y:S01]  /*2700*/  IMAD.WIDE.U32 R10, R20, R110, R10 ;  /* 0x0000006e140a7225 */ /* 0x000fe200078e000a */
[----:B--2---:R-:W-:-:S05]  /*2710*/  LOP3.LUT R4, R18, 0xffffe000, RZ, 0xc0, !PT ;  /* 0xffffe00012047812 */ /* 0x004fca00078ec0ff */
[----:B------:R-:W-:Y:S01]  /*2720*/  FMUL R5, R4, R91 ;  /* 0x0000005b04057220 */ /* 0x000fe20000400000 */
[----:B------:R-:W-:-:S03]  /*2730*/  LEA R4, P4, R14, R112, 0x2 ;  /* 0x000000700e047211 */ /* 0x000fc600078810ff */
[----:B------:R-:W-:Y:S01]  /*2740*/  FFMA R109, R24, R90, R5 ;  /* 0x0000005a186d7223 */ /* 0x000fe20000000005 */
[----:B------:R-:W-:-:S04]  /*2750*/  IMAD.IADD R5, R107, 0x1, R15 ;  /* 0x000000016b057824 */ /* 0x000fc800078e020f */
[----:B------:R-:W-:Y:S02]  /*2760*/  F2FP.TF32.F32.PACK_B R109, R109 ;  /* 0x0000006dff6d723e */ /* 0x000fe400024050ff */
[----:B------:R-:W-:-:S03]  /*2770*/  LEA.HI.X R5, R14, R113, R5, 0x2, P4 ;  /* 0x000000710e057211 */ /* 0x000fc600020f1405 */
[----:B------:R0:W-:Y:S01]  /*2780*/  @P2 STG.E desc[UR36][R8.64], R109 ;  /* 0x0000006d08002986 */ /* 0x0001e2000c101924 */
[----:B------:R-:W-:Y:S05]  /*2790*/  @!P3 BRA `(.L_x_40) ;  /* 0x000000000004b947 */ /* 0x000fea0003800000 */
[----:B------:R1:W5:Y:S02]  /*27a0*/  LDG.E.LTC128B R18, desc[UR36][R4.64+0x4] ;  /* 0x0000042404127981 */ /* 0x000364000c1e1920 */
.L_x_40:
[----:B------:R-:W-:Y:S05]  /*27b0*/  BSYNC B1 ;  /* 0x0000000000017941 */ /* 0x000fea0003800000 */
.L_x_39:
[----:B-----5:R-:W-:Y:S01]  /*27c0*/  LOP3.LUT R14, R18, 0xffffe000, RZ, 0xc0, !PT ;  /* 0xffffe000120e7812 */ /* 0x020fe200078ec0ff */
[----:B------:R-:W-:Y:S01]  /*27d0*/  IMAD.IADD R21, R21, 0x1, R11 ;  /* 0x0000000115157824 */ /* 0x000fe200078e020b */
[----:B------:R-:W-:Y:S02]  /*27e0*/  IADD3 R6, P2, R6, R10, RZ ;  /* 0x0000000a06067210 */ /* 0x000fe40007f5e0ff */
[----:B------:R-:W-:Y:S01]  /*27f0*/  ISETP.GT.AND P0, PT, R0, 0x8, P0 ;  /* 0x000000080000780c */ /* 0x000fe20000704270 */
[----:B------:R-:W-:Y:S02]  /*2800*/  FMUL R14, R14, R91 ;  /* 0x0000005b0e0e7220 */ /* 0x000fe40000400000 */
[----:B------:R-:W-:Y:S02]  /*2810*/  IMAD.X R7, R21, 0x1, R7, P2 ;  /* 0x0000000115077824 */ /* 0x000fe400010e0607 */
[----:B------:R-:W-:Y:S01]  /*2820*/  FFMA R25, R25, R90, R14 ;  /* 0x0000005a19197223 */ /* 0x000fe2000000000e */
[----:B------:R-:W-:-:S04]  /*2830*/  LEA R14, P2, R6, R112, 0x2 ;  /* 0x00000070060e7211 */ /* 0x000fc800078410ff */
[----:B------:R-:W-:Y:S01]  /*2840*/  LEA.HI.X R15, R6, R113, R7, 0x2, P2 ;  /* 0x00000071060f7211 */ /* 0x000fe200010f1407 */
[----:B------:R-:W-:Y:S01]  /*2850*/  @P3 IMAD.MOV.U32 R6, RZ, RZ, R8 ;  /* 0x000000ffff063224 */ /* 0x000fe200078e0008 */
[----:B------:R-:W-:Y:S01]  /*2860*/  F2FP.TF32.F32.PACK_B R25, R25 ;  /* 0x00000019ff19723e */ /* 0x000fe200024050ff */
[----:B------:R-:W-:-:S05]  /*2870*/  @P3 IMAD.MOV.U32 R7, RZ, RZ, R9 ;  /* 0x000000ffff073224 */ /* 0x000fca00078e0009 */
[----:B------:R2:W-:Y:S04]  /*2880*/  @P3 STG.E desc[UR36][R6.64+0x4], R25 ;  /* 0x0000041906003986 */ /* 0x0005e8000c101924 */
[----:B------:R-:W3:Y:S01]  /*2890*/  @P0 LDG.E.LTC128B R18, desc[UR36][R14.64] ;  /* 0x000000240e120981 */ /* 0x000ee2000c1e1920 */
[----:B------:R-:W-:Y:S01]  /*28a0*/  IADD3 R12, P2, P3, R94, R10, R12 ;  /* 0x0000000a5e0c7210 */ /* 0x000fe20007b5e00c */
[----:B------:R-:W-:Y:S01]  /*28b0*/  BSSY B1, `(.L_x_41) ;  /* 0x0000011000017945 */ /* 0x000fe20003800000 */
[----:B------:R-:W-:Y:S02]  /*28c0*/  ISETP.GT.AND P1, PT, R0, 0x8, P1 ;  /* 0x000000080000780c */ /* 0x000fe40000f24270 */
[----:B------:R-:W-:-:S03]  /*28d0*/  IADD3.X R13, R95, R21, R13, P2, P3 ;  /* 0x000000155f0d7210 */ /* 0x000fc600017e640d */
[----:B------:R-:W-:Y:S01]  /*28e0*/  IMAD.WIDE.U32 R12, R19, R108, R12 ;  /* 0x0000006c130c7225 */ /* 0x000fe200078e000c */
[----:B------:R-:W-:-:S03]  /*28f0*/  SHF.L.U64.HI R19, R96, 0x2, R97 ;  /* 0x0000000260137819 */ /* 0x000fc60000010261 */
[----:B------:R-:W-:Y:S01]  /*2900*/  IMAD.IADD R13, R107, 0x1, R13 ;  /* 0x000000016b0d7824 */ /* 0x000fe200078e020d */
[----:B--2---:R-:W-:-:S04]  /*2910*/  LEA R6, P3, R12, R112, 0x2 ;  /* 0x000000700c067211 */ /* 0x004fc800078610ff */
[----:B------:R-:W-:Y:S02]  /*2920*/  LEA.HI.X R7, R12, R113, R13, 0x2, P3 ;  /* 0x000000710c077211 */ /* 0x000fe400018f140d */
[----:B---3--:R-:W-:-:S05]  /*2930*/  LOP3.LUT R10, R18, 0xffffe000, RZ, 0xc0, !PT ;  /* 0xffffe000120a7812 */ /* 0x008fca00078ec0ff */
[----:B------:R-:W-:Y:S01]  /*2940*/  FMUL R11, R10, R91 ;  /* 0x0000005b0a0b7220 */ /* 0x000fe20000400000 */
[----:B------:R-:W-:-:S03]  /*2950*/  LEA R10, P2, R96, R8, 0x2 ;  /* 0x00000008600a7211 */ /* 0x000fc600078410ff */
[----:B------:R-:W-:Y:S02]  /*2960*/  FFMA R21, R26, R90, R11 ;  /* 0x0000005a1a157223 */ /* 0x000fe4000000000b */
[----:B------:R-:W-:-:S03]  /*2970*/  IMAD.X R11, R19, 0x1, R9, P2 ;  /* 0x00000001130b7824 */ /* 0x000fc600010e0609 */
[----:B------:R-:W-:-:S05]  /*2980*/  F2FP.TF32.F32.PACK_B R21, R21 ;  /* 0x00000015ff15723e */ /* 0x000fca00024050ff */
[----:B------:R2:W-:Y:S01]  /*2990*/  @P0 STG.E desc[UR36][R10.64], R21 ;  /* 0x000000150a000986 */ /* 0x0005e2000c101924 */
[----:B------:R-:W-:Y:S05]  /*29a0*/  @!P1 BRA `(.L_x_42) ;  /* 0x0000000000049947 */ /* 0x000fea0003800000 */
[----:B------:R3:W5:Y:S02]  /*29b0*/  LDG.E.LTC128B R18, desc[UR36][R6.64+0x4] ;  /* 0x0000042406127981 */ /* 0x000764000c1e1920 */
.L_x_42:
[----:B------:R-:W-:Y:S05]  /*29c0*/  BSYNC B1 ;  /* 0x0000000000017941 */ /* 0x000fea0003800000 */
.L_x_41:
[----:B-----5:R-:W-:Y:S01]  /*29d0*/  LOP3.LUT R12, R18, 0xffffe000, RZ, 0xc0, !PT ;  /* 0xffffe000120c7812 */ /* 0x020fe200078ec0ff */
[----:B------:R-:W-:Y:S01]  /*29e0*/  BSSY B1, `(.L_x_43) ;  /* 0x0000009000017945 */ /* 0x000fe20003800000 */
[----:B------:R-:W-:-:S03]  /*29f0*/  ISETP.GT.AND P0, PT, R3, 0x8, PT ;  /* 0x000000080300780c */ /* 0x000fc60003f04270 */
[----:B------:R-:W-:Y:S01]  /*2a00*/  FMUL R12, R12, R91 ;  /* 0x0000005b0c0c7220 */ /* 0x000fe20000400000 */
[----:B------:R-:W-:-:S03]  /*2a10*/  ISETP.GT.AND P2, PT, R0, RZ, P0 ;  /* 0x000000ff0000720c */ /* 0x000fc60000744270 */
[----:B------:R-:W-:-:S05]  /*2a20*/  FFMA R27, R27, R90, R12 ;  /* 0x0000005a1b1b7223 */ /* 0x000fca000000000c */
[----:B------:R-:W-:-:S05]  /*2a30*/  F2FP.TF32.F32.PACK_B R27, R27 ;  /* 0x0000001bff1b723e */ /* 0x000fca00024050ff */
[----:B------:R4:W-:Y:S01]  /*2a40*/  @P1 STG.E desc[UR36][R10.64+0x4], R27 ;  /* 0x0000041b0a001986 */ /* 0x0009e2000c101924 */
[----:B------:R-:W-:Y:S05]  /*2a50*/  @!P2 BRA `(.L_x_44) ;  /* 0x000000000004a947 */ /* 0x000fea0003800000 */
[----:B------:R0:W5:Y:S02]  /*2a60*/  LDG.E.LTC128B R18, desc[UR36][R4.64+0x20] ;  /* 0x0000202404127981 */ /* 0x000164000c1e1920 */
.L_x_44:
[----:B------:R-:W-:Y:S05]  /*2a70*/  BSYNC B1 ;  /* 0x0000000000017941 */ /* 0x000fea0003800000 */
.L_x_43:
        /* <DEDUP_REMOVED lines=10> */
.L_x_46:
[----:B------:R-:W-:Y:S05]  /*2b20*/  BSYNC B1 ;  /* 0x0000000000017941 */ /* 0x000fea0003800000 */
.L_x_45:
[----:B-----5:R-:W-:Y:S01]  /*2b30*/  LOP3.LUT R12, R18, 0xffffe000, RZ, 0xc0, !PT ;  /* 0xffffe000120c7812 */ /* 0x020fe200078ec0ff */
[----:B------:R-:W-:Y:S01]  /*2b40*/  BSSY B1, `(.L_x_47) ;  /* 0x0000008000017945 */ /* 0x000fe20003800000 */
[----:B------:R-:W-:-:S03]  /*2b50*/  ISETP.GT.AND P0, PT, R0, 0x8, P0 ;  /* 0x000000080000780c */ /* 0x000fc60000704270 */
[----:B------:R-:W-:-:S04]  /*2b60*/  FMUL R12, R12, R91 ;  /* 0x0000005b0c0c7220 */ /* 0x000fc80000400000 */
[----:B------:R-:W-:-:S05]  /*2b70*/  FFMA R29, R29, R90, R12 ;  /* 0x0000005a1d1d7223 */ /* 0x000fca000000000c */
[----:B------:R-:W-:-:S05]  /*2b80*/  F2FP.TF32.F32.PACK_B R29, R29 ;  /* 0x0000001dff1d723e */ /* 0x000fca00024050ff */
[----:B------:R0:W-:Y:S01]  /*2b90*/  @P3 STG.E desc[UR36][R8.64+0x24], R29 ;  /* 0x0000241d08003986 */ /* 0x0001e2000c101924 */
[----:B------:R-:W-:Y:S05]  /*2ba0*/  @!P0 BRA `(.L_x_48) ;  /* 0x0000000000048947 */ /* 0x000fea0003800000 */
[----:B------:R0:W5:Y:S02]  /*2bb0*/  LDG.E.LTC128B R18, desc[UR36][R6.64+0x20] ;  /* 0x0000202406127981 */ /* 0x000164000c1e1920 */
.L_x_48:
[----:B------:R-:W-:Y:S05]  /*2bc0*/  BSYNC B1 ;  /* 0x0000000000017941 */ /* 0x000fea0003800000 */
.L_x_47:
[----:B-----5:R-:W-:Y:S01]  /*2bd0*/  LOP3.LUT R12, R18, 0xffffe000, RZ, 0xc0, !PT ;  /* 0xffffe000120c7812 */ /* 0x020fe200078ec0ff */
[----:B------:R-:W-:Y:S01]  /*2be0*/  BSSY B1, `(.L_x_49) ;  /* 0x0000008000017945 */ /* 0x000fe20003800000 */
[----:B------:R-:W-:-:S03]  /*2bf0*/  ISETP.GT.AND P1, PT, R0, 0x8, P1 ;  /* 0x000000080000780c */ /* 0x000fc60000f24270 */
[----:B0-----:R-:W-:-:S04]  /*2c00*/  FMUL R13, R12, R91 ;  /* 0x0000005b0c0d7220 */ /* 0x001fc80000400000 */
[----:B------:R-:W-:-:S05]  /*2c10*/  FFMA R13, R30, R90, R13 ;  /* 0x0000005a1e0d7223 */ /* 0x000fca000000000d */
[----:B------:R-:W-:-:S05]  /*2c20*/  F2FP.TF32.F32.PACK_B R13, R13 ;  /* 0x0000000dff0d723e */ /* 0x000fca00024050ff */
[----:B------:R0:W-:Y:S01]  /*2c30*/  @P0 STG.E desc[UR36][R10.64+0x20], R13 ;  /* 0x0000200d0a000986 */ /* 0x0001e2000c101924 */
[----:B------:R-:W-:Y:S05]  /*2c40*/  @!P1 BRA `(.L_x_50) ;  /* 0x0000000000049947 */ /* 0x000fea0003800000 */
[----:B------:R0:W5:Y:S02]  /*2c50*/  LDG.E.LTC128B R18, desc[UR36][R6.64+0x24] ;  /* 0x0000242406127981 */ /* 0x000164000c1e1920 */
.L_x_50:
[----:B------:R-:W-:Y:S05]  /*2c60*/  BSYNC B1 ;  /* 0x0000000000017941 */ /* 0x000fea0003800000 */
.L_x_49:
        /* <DEDUP_REMOVED lines=10> */
.L_x_52:
[----:B------:R-:W-:Y:S05]  /*2d10*/  BSYNC B1 ;  /* 0x0000000000017941 */ /* 0x000fea0003800000 */
.L_x_51:
[----:B-----5:R-:W-:Y:S01]  /*2d20*/  LOP3.LUT R12, R18, 0xffffe000, RZ, 0xc0, !PT ;  /* 0xffffe000120c7812 */ /* 0x020fe200078ec0ff */
[----:B------:R-:W-:Y:S01]  /*2d30*/  BSSY B1, `(.L_x_53) ;  /* 0x0000009000017945 */ /* 0x000fe20003800000 */
[----:B------:R-:W-:-:S03]  /*2d40*/  ISETP.GT.AND P1, PT, R3, 0x11, PT ;  /* 0x000000110300780c */ /* 0x000fc60003f24270 */
[----:B0-----:R-:W-:Y:S01]  /*2d50*/  FMUL R13, R12, R91 ;  /* 0x0000005b0c0d7220 */ /* 0x001fe20000400000 */
[----:B------:R-:W-:-:S03]  /*2d60*/  ISETP.GT.AND P3, PT, R0, RZ, P1 ;  /* 0x000000ff0000720c */ /* 0x000fc60000f64270 */
[----:B------:R-:W-:-:S05]  /*2d70*/  FFMA R13, R32, R90, R13 ;  /* 0x0000005a200d7223 */ /* 0x000fca000000000d */
[----:B------:R-:W-:-:S05]  /*2d80*/  F2FP.TF32.F32.PACK_B R13, R13 ;  /* 0x0000000dff0d723e */ /* 0x000fca00024050ff */
[----:B------:R0:W-:Y:S01]  /*2d90*/  @P2 STG.E desc[UR36][R8.64+0x40], R13 ;  /* 0x0000400d08002986 */ /* 0x0001e2000c101924 */
[----:B------:R-:W-:Y:S05]  /*2da0*/  @!P3 BRA `(.L_x_54) ;  /* 0x000000000004b947 */ /* 0x000fea0003800000 */
[----:B------:R0:W5:Y:S02]  /*2db0*/  LDG.E.LTC128B R18, desc[UR36][R4.64+0x44] ;  /* 0x0000442404127981 */ /* 0x000164000c1e1920 */
.L_x_54:
[----:B------:R-:W-:Y:S05]  /*2dc0*/  BSYNC B1 ;  /* 0x0000000000017941 */ /* 0x000fea0003800000 */
.L_x_53:
        /* <DEDUP_REMOVED lines=9> */
.L_x_56:
[----:B------:R-:W-:Y:S05]  /*2e60*/  BSYNC B1 ;  /* 0x0000000000017941 */ /* 0x000fea0003800000 */
.L_x_55:
        /* <DEDUP_REMOVED lines=9> */
.L_x_58:
[----:B------:R-:W-:Y:S05]  /*2f00*/  BSYNC B1 ;  /* 0x0000000000017941 */ /* 0x000fea0003800000 */
.L_x_57:
        /* <DEDUP_REMOVED lines=10> */
.L_x_60:
[----:B------:R-:W-:Y:S05]  /*2fb0*/  BSYNC B1 ;  /* 0x0000000000017941 */ /* 0x000fea0003800000 */
.L_x_59:
        /* <DEDUP_REMOVED lines=10> */
.L_x_62:
[----:B------:R-:W-:Y:S05]  /*3060*/  BSYNC B1 ;  /* 0x0000000000017941 */ /* 0x000fea0003800000 */
.L_x_61:
        /* <DEDUP_REMOVED lines=9> */
.L_x_64:
[----:B------:R-:W-:Y:S05]  /*3100*/  BSYNC B1 ;  /* 0x0000000000017941 */ /* 0x000fea0003800000 */
.L_x_63:
        /* <DEDUP_REMOVED lines=9> */
.L_x_66:
[----:B------:R-:W-:Y:S05]  /*31a0*/  BSYNC B1 ;  /* 0x0000000000017941 */ /* 0x000fea0003800000 */
.L_x_65:
        /* <DEDUP_REMOVED lines=10> */
.L_x_68:
[----:B------:R-:W-:Y:S05]  /*3250*/  BSYNC B1 ;  /* 0x0000000000017941 */ /* 0x000fea0003800000 */
.L_x_67:
        /* <DEDUP_REMOVED lines=10> */
.L_x_70:
[----:B------:R-:W-:Y:S05]  /*3300*/  BSYNC B1 ;  /* 0x0000000000017941 */ /* 0x000fea0003800000 */
.L_x_69:
        /* <DEDUP_REMOVED lines=9> */
.L_x_72:
[----:B------:R-:W-:Y:S05]  /*33a0*/  BSYNC B1 ;  /* 0x0000000000017941 */ /* 0x000fea0003800000 */
.L_x_71:
        /* <DEDUP_REMOVED lines=9> */
.L_x_74:
[----:B------:R-:W-:Y:S05]  /*3440*/  BSYNC B1 ;  /* 0x0000000000017941 */ /* 0x000fea0003800000 */
.L_x_73:
        /* <DEDUP_REMOVED lines=10> */
.L_x_76:
[----:B------:R-:W-:Y:S05]  /*34f0*/  BSYNC B1 ;  /* 0x0000000000017941 */ /* 0x000fea0003800000 */
.L_x_75:
        /* <DEDUP_REMOVED lines=10> */
.L_x_78:
[----:B------:R-:W-:Y:S05]  /*35a0*/  BSYNC B1 ;  /* 0x0000000000017941 */ /* 0x000fea0003800000 */
.L_x_77:
        /* <DEDUP_REMOVED lines=9> */
.L_x_80:
[----:B------:R-:W-:Y:S05]  /*3640*/  BSYNC B1 ;  /* 0x0000000000017941 */ /* 0x000fea0003800000 */
.L_x_79:
        /* <DEDUP_REMOVED lines=9> */
.L_x_82:
[----:B------:R-:W-:Y:S05]  /*36e0*/  BSYNC B1 ;  /* 0x0000000000017941 */ /* 0x000fea0003800000 */
.L_x_81:
        /* <DEDUP_REMOVED lines=10> */
.L_x_84:
[----:B------:R-:W-:Y:S05]  /*3790*/  BSYNC B1 ;  /* 0x0000000000017941 */ /* 0x000fea0003800000 */
.L_x_83:
        /* <DEDUP_REMOVED lines=10> */
.L_x_86:
[----:B------:R-:W-:Y:S05]  /*3840*/  BSYNC B1 ;  /* 0x0000000000017941 */ /* 0x000fea0003800000 */
.L_x_85:
        /* <DEDUP_REMOVED lines=9> */
.L_x_88:
[----:B------:R-:W-:Y:S05]  /*38e0*/  BSYNC B1 ;  /* 0x0000000000017941 */ /* 0x000fea0003800000 */
.L_x_87:
        /* <DEDUP_REMOVED lines=9> */
.L_x_90:
[----:B------:R-:W-:Y:S05]  /*3980*/  BSYNC B1 ;  /* 0x0000000000017941 */ /* 0x000fea0003800000 */
.L_x_89:
        /* <DEDUP_REMOVED lines=10> */
.L_x_92:
[----:B------:R-:W-:Y:S05]  /*3a30*/  BSYNC B1 ;  /* 0x0000000000017941 */ /* 0x000fea0003800000 */
.L_x_91:
        /* <DEDUP_REMOVED lines=10> */
.L_x_94:
[----:B------:R-:W-:Y:S05]  /*3ae0*/  BSYNC B1 ;  /* 0x0000000000017941 */ /* 0x000fea0003800000 */
.L_x_93:
        /* <DEDUP_REMOVED lines=9> */
.L_x_96:
[----:B------:R-:W-:Y:S05]  /*3b80*/  BSYNC B1 ;  /* 0x0000000000017941 */ /* 0x000fea0003800000 */
.L_x_95:
        /* <DEDUP_REMOVED lines=9> */
.L_x_98:
[----:B------:R-:W-:Y:S05]  /*3c20*/  BSYNC B1 ;  /* 0x0000000000017941 */ /* 0x000fea0003800000 */
.L_x_97:
        /* <DEDUP_REMOVED lines=10> */
.L_x_100:
[----:B------:R-:W-:Y:S05]  /*3cd0*/  BSYNC B1 ;  /* 0x0000000000017941 */ /* 0x000fea0003800000 */
.L_x_99:
        /* <DEDUP_REMOVED lines=10> */
.L_x_102:
[----:B------:R-:W-:Y:S05]  /*3d80*/  BSYNC B1 ;  /* 0x0000000000017941 */ /* 0x000fea0003800000 */
.L_x_101:
        /* <DEDUP_REMOVED lines=9> */
.L_x_104:
[----:B------:R-:W-:Y:S05]  /*3e20*/  BSYNC B1 ;  /* 0x0000000000017941 */ /* 0x000fea0003800000 */
.L_x_103:
        /* <DEDUP_REMOVED lines=9> */
.L_x_106:
[----:B------:R-:W-:Y:S05]  /*3ec0*/  BSYNC B1 ;  /* 0x0000000000017941 */ /* 0x000fea0003800000 */
.L_x_105:
        /* <DEDUP_REMOVED lines=10> */
.L_x_108:
[----:B------:R-:W-:Y:S05]  /*3f70*/  BSYNC B1 ;  /* 0x0000000000017941 */ /* 0x000fea0003800000 */
.L_x_107:
        /* <DEDUP_REMOVED lines=10> */
.L_x_110:
[----:B------:R-:W-:Y:S05]  /*4020*/  BSYNC B1 ;  /* 0x0000000000017941 */ /* 0x000fea0003800000 */
.L_x_109:
        /* <DEDUP_REMOVED lines=9> */
.L_x_112:
[----:B------:R-:W-:Y:S05]  /*40c0*/  BSYNC B1 ;  /* 0x0000000000017941 */ /* 0x000fea0003800000 */
.L_x_111:
        /* <DEDUP_REMOVED lines=9> */
.L_x_114:
[----:B------:R-:W-:Y:S05]  /*4160*/  BSYNC B1 ;  /* 0x0000000000017941 */ /* 0x000fea0003800000 */
.L_x_113:
        /* <DEDUP_REMOVED lines=10> */
.L_x_116:
[----:B------:R-:W-:Y:S05]  /*4210*/  BSYNC B1 ;  /* 0x0000000000017941 */ /* 0x000fea0003800000 */
.L_x_115:
        /* <DEDUP_REMOVED lines=10> */
.L_x_118:
[----:B------:R-:W-:Y:S05]  /*42c0*/  BSYNC B1 ;  /* 0x0000000000017941 */ /* 0x000fea0003800000 */
.L_x_117:
        /* <DEDUP_REMOVED lines=9> */
.L_x_120:
[----:B------:R-:W-:Y:S05]  /*4360*/  BSYNC B1 ;  /* 0x0000000000017941 */ /* 0x000fea0003800000 */
.L_x_119:
        /* <DEDUP_REMOVED lines=9> */
.L_x_122:
[----:B------:R-:W-:Y:S05]  /*4400*/  BSYNC B1 ;  /* 0x0000000000017941 */ /* 0x000fea0003800000 */
.L_x_121:
        /* <DEDUP_REMOVED lines=10> */
.L_x_124:
[----:B------:R-:W-:Y:S05]  /*44b0*/  BSYNC B1 ;  /* 0x0000000000017941 */ /* 0x000fea0003800000 */
.L_x_123:
        /* <DEDUP_REMOVED lines=10> */
.L_x_126:
[----:B------:R-:W-:Y:S05]  /*4560*/  BSYNC B1 ;  /* 0x0000000000017941 */ /* 0x000fea0003800000 */
.L_x_125:
        /* <DEDUP_REMOVED lines=9> */
.L_x_128:
[----:B------:R-:W-:Y:S05]  /*4600*/  BSYNC B1 ;  /* 0x0000000000017941 */ /* 0x000fea0003800000 */
.L_x_127:
        /* <DEDUP_REMOVED lines=9> */
.L_x_130:
[----:B------:R-:W-:Y:S05]  /*46a0*/  BSYNC B1 ;  /* 0x0000000000017941 */ /* 0x000fea0003800000 */
.L_x_129:
        /* <DEDUP_REMOVED lines=10> */
.L_x_132:
[----:B------:R-:W-:Y:S05]  /*4750*/  BSYNC B1 ;  /* 0x0000000000017941 */ /* 0x000fea0003800000 */
.L_x_131:
        /* <DEDUP_REMOVED lines=10> */
.L_x_134:
[----:B------:R-:W-:Y:S05]  /*4800*/  BSYNC B1 ;  /* 0x0000000000017941 */ /* 0x000fea0003800000 */
.L_x_133:
        /* <DEDUP_REMOVED lines=9> */
.L_x_136:
[----:B------:R-:W-:Y:S05]  /*48a0*/  BSYNC B1 ;  /* 0x0000000000017941 */ /* 0x000fea0003800000 */
.L_x_135:
        /* <DEDUP_REMOVED lines=9> */
.L_x_138:
[----:B------:R-:W-:Y:S05]  /*4940*/  BSYNC B1 ;  /* 0x0000000000017941 */ /* 0x000fea0003800000 */
.L_x_137:
        /* <DEDUP_REMOVED lines=10> */
.L_x_140:
[----:B------:R-:W-:Y:S05]  /*49f0*/  BSYNC B1 ;  /* 0x0000000000017941 */ /* 0x000fea0003800000 */
.L_x_139:
        /* <DEDUP_REMOVED lines=10> */
.L_x_142:
[----:B------:R-:W-:Y:S05]  /*4aa0*/  BSYNC B1 ;  /* 0x0000000000017941 */ /* 0x000fea0003800000 */
.L_x_141:
        /* <DEDUP_REMOVED lines=9> */
.L_x_144:
[----:B------:R-:W-:Y:S05]  /*4b40*/  BSYNC B1 ;  /* 0x0000000000017941 */ /* 0x000fea0003800000 */
.L_x_143:
        /* <DEDUP_REMOVED lines=9> */
.L_x_146:
[----:B------:R-:W-:Y:S05]  /*4be0*/  BSYNC B1 ;  /* 0x0000000000017941 */ /* 0x000fea0003800000 */
.L_x_145:
        /* <DEDUP_REMOVED lines=10> */
.L_x_148:
[----:B------:R-:W-:Y:S05]  /*4c90*/  BSYNC B1 ;  /* 0x0000000000017941 */ /* 0x000fea0003800000 */
.L_x_147:
        /* <DEDUP_REMOVED lines=10> */
.L_x_150:
[----:B------:R-:W-:Y:S05]  /*4d40*/  BSYNC B1 ;  /* 0x0000000000017941 */ /* 0x000fea0003800000 */
.L_x_149:
        /* <DEDUP_REMOVED lines=9> */
.L_x_152:
[----:B------:R-:W-:Y:S05]  /*4de0*/  BSYNC B1 ;  /* 0x0000000000017941 */ /* 0x000fea0003800000 */
.L_x_151:
        /* <DEDUP_REMOVED lines=9> */
.L_x_154:
[----:B------:R-:W-:Y:S05]  /*4e80*/  BSYNC B1 ;  /* 0x0000000000017941 */ /* 0x000fea0003800000 */
.L_x_153:
        /* <DEDUP_REMOVED lines=10> */
.L_x_156:
[----:B------:R-:W-:Y:S05]  /*4f30*/  BSYNC B1 ;  /* 0x0000000000017941 */ /* 0x000fea0003800000 */
.L_x_155:
        /* <DEDUP_REMOVED lines=10> */
.L_x_158:
[----:B------:R-:W-:Y:S05]  /*4fe0*/  BSYNC B1 ;  /* 0x0000000000017941 */ /* 0x000fea0003800000 */
.L_x_157:
[----:B01---5:R-:W-:Y:S01]  /*4ff0*/  LOP3.LUT R4, R18, 0xffffe000, RZ, 0xc0, !PT ;  /* 0xffffe00012047812 */ /* 0x023fe200078ec0ff */
        /* <DEDUP_REMOVED lines=8> */
.L_x_160:
[----:B------:R-:W-:Y:S05]  /*5080*/  BSYNC B1 ;  /* 0x0000000000017941 */ /* 0x000fea0003800000 */
.L_x_159:
[----:B-----5:R-:W-:Y:S01]  /*5090*/  LOP3.LUT R4, R18, 0xffffe000, RZ, 0xc0, !PT ;  /* 0xffffe00012047812 */ /* 0x020fe200078ec0ff */
[----:B------:R-:W-:Y:S01]  /*50a0*/  @P0 IMAD.MOV.U32 R5, RZ, RZ, R11 ;  /* 0x000000ffff050224 */ /* 0x000fe200078e000b */
[----:B------:R-:W-:Y:S01]  /*50b0*/  ISETP.GT.AND P1, PT, R0, 0x8, P1 ;  /* 0x000000080000780c */ /* 0x000fe20000f24270 */
[----:B------:R-:W-:Y:S02]  /*50c0*/  BSSY B1, `(.L_x_161) ;  /* 0x0000008000017945 */ /* 0x000fe40003800000 */
[----:B------:R-:W-:Y:S01]  /*50d0*/  FMUL R3, R4, R91 ;  /* 0x0000005b04037220 */ /* 0x000fe20000400000 */
[----:B------:R-:W-:-:S03]  /*50e0*/  @P0 IMAD.MOV.U32 R4, RZ, RZ, R10 ;  /* 0x000000ffff040224 */ /* 0x000fc600078e000a */
[----:B------:R-:W-:-:S05]  /*50f0*/  FFMA R3, R86, R90, R3 ;  /* 0x0000005a56037223 */ /* 0x000fca0000000003 */
[----:B------:R-:W-:-:S05]  /*5100*/  F2FP.TF32.F32.PACK_B R3, R3 ;  /* 0x00000003ff03723e */ /* 0x000fca00024050ff */
[----:B------:R0:W-:Y:S01]  /*5110*/  @P0 STG.E desc[UR36][R4.64+0x1e0], R3 ;  /* 0x0001e00304000986 */ /* 0x0001e2000c101924 */
[----:B------:R-:W-:Y:S05]  /*5120*/  @!P1 BRA `(.L_x_162) ;  /* 0x0000000000049947 */ /* 0x000fea0003800000 */
[----:B------:R0:W5:Y:S02]  /*5130*/  LDG.E.LTC128B R18, desc[UR36][R6.64+0x1e4] ;  /* 0x0001e42406127981 */ /* 0x000164000c1e1920 */
.L_x_162:
[----:B------:R-:W-:Y:S05]  /*5140*/  BSYNC B1 ;  /* 0x0000000000017941 */ /* 0x000fea0003800000 */
.L_x_161:
[----:B------:R-:W-:Y:S05]  /*5150*/  @!P1 BRA `(.L_x_163) ;  /* 0x0000001000b09947 */ /* 0x000fea0003800000 */
[----:B-----5:R-:W-:-:S05]  /*5160*/  LOP3.LUT R18, R18, 0xffffe000, RZ, 0xc0, !PT ;  /* 0xffffe00012127812 */ /* 0x020fca00078ec0ff */
[----:B------:R-:W-:-:S04]  /*5170*/  FMUL R18, R18, R91 ;  /* 0x0000005b12127220 */ /* 0x000fc80000400000 */
[----:B------:R-:W-:-:S05]  /*5180*/  FFMA R87, R87, R90, R18 ;  /* 0x0000005a57577223 */ /* 0x000fca0000000012 */
[----:B------:R-:W-:-:S05]  /*5190*/  F2FP.TF32.F32.PACK_B R87, R87 ;  /* 0x00000057ff57723e */ /* 0x000fca00024050ff */
[----:B------:R0:W-:Y:S01]  /*51a0*/  STG.E desc[UR36][R10.64+0x1e4], R87 ;  /* 0x0001e4570a007986 */ /* 0x0001e2000c101924 */
[----:B------:R-:W-:Y:S05]  /*51b0*/  BRA `(.L_x_163) ;  /* 0x0000001000987947 */ /* 0x000fea0003800000 */
.L_x_38:
[----:B------:R-:W-:Y:S01]  /*51c0*/  ISETP.GT.AND P4, PT, R3, 0x1, PT ;  /* 0x000000010300780c */ /* 0x000fe20003f84270 */
[----:B------:R-:W-:Y:S01]  /*51d0*/  ULDC.64 UR4, c[0x0][0x5c0] ;  /* 0x0001700000047ab9 */ /* 0x000fe20000000a00 */
[-C--:B------:R-:W-:Y:S01]  /*51e0*/  FMUL R9, R24, R90.reuse ;  /* 0x0000005a18097220 */ /* 0x080fe20000400000 */
[----:B------:R-:W-:Y:S01]  /*51f0*/  LEA R4, P3, R106, UR4, 0x2 ;  /* 0x000000046a047c11 */ /* 0x000fe2000f8610ff */
[-C--:B------:R-:W-:Y:S01]  /*5200*/  FMUL R25, R25, R90.reuse ;  /* 0x0000005a19197220 */ /* 0x080fe20000400000 */
[----:B------:R-:W-:Y:S01]  /*5210*/  ISETP.GT.AND P1, PT, R0, RZ, P4 ;  /* 0x000000ff0000720c */ /* 0x000fe20002724270 */
[-C--:B------:R-:W-:Y:S01]  /*5220*/  FMUL R11, R26, R90.reuse ;  /* 0x0000005a1a0b7220 */ /* 0x080fe20000400000 */
[----:B------:R-:W-:Y:S01]  /*5230*/  LEA.HI.X R5, R106, UR5, R115, 0x2, P3 ;  /* 0x000000056a057c11 */ /* 0x000fe200098f1473 */
[-C--:B------:R-:W-:Y:S01]  /*5240*/  FMUL R27, R27, R90.reuse ;  /* 0x0000005a1b1b7220 */ /* 0x080fe20000400000 */
[----:B------:R-:W-:Y:S01]  /*5250*/  F2FP.TF32.F32.PACK_B R9, R9 ;  /* 0x00000009ff09723e */ /* 0x000fe200024050ff */
[-C--:B------:R-:W-:Y:S01]  /*5260*/  FMUL R29, R29, R90.reuse ;  /* 0x0000005a1d1d7220 */ /* 0x080fe20000400000 */
[----:B------:R-:W-:Y:S01]  /*5270*/  F2FP.TF32.F32.PACK_B R25, R25 ;  /* 0x00000019ff19723e */ /* 0x000fe200024050ff */
[----:B------:R-:W-:Y:S01]  /*5280*/  FMUL R31, R31, R90 ;  /* 0x0000005a1f1f7220 */ /* 0x000fe20000400000 */
[C---:B------:R-:W-:Y:S01]  /*5290*/  SHF.L.U64.HI R7, R96.reuse, 0x2, R97 ;  /* 0x0000000260077819 */ /* 0x040fe20000010261 */
[----:B------:R0:W-:Y:S01]  /*52a0*/  @P2 STG.E desc[UR36][R4.64], R9 ;  /* 0x0000000904002986 */ /* 0x0001e2000c101924 */
[----:B------:R-:W-:Y:S01]  /*52b0*/  LEA R6, P3, R96, R4, 0x2 ;  /* 0x0000000460067211 */ /* 0x000fe200078610ff */
[-C--:B------:R-:W-:Y:S01]  /*52c0*/  FMUL R13, R32, R90.reuse ;  /* 0x0000005a200d7220 */ /* 0x080fe20000400000 */
[C---:B------:R-:W-:Y:S01]  /*52d0*/  ISETP.GT.AND P2, PT, R3.reuse, 0x8, PT ;  /* 0x000000080300780c */ /* 0x040fe20003f44270 */
[----:B------:R-:W-:Y:S01]  /*52e0*/  @P1 STG.E desc[UR36][R4.64+0x4], R25 ;  /* 0x0000041904001986 */ /* 0x000fe2000c101924 */
[----:B------:R-:W-:Y:S01]  /*52f0*/  ISETP.GT.AND P1, PT, R3, 0x9, PT ;  /* 0x000000090300780c */ /* 0x000fe20003f24270 */
[----:B------:R-:W-:Y:S01]  /*5300*/  IMAD.X R7, R7, 0x1, R5, P3 ;  /* 0x0000000107077824 */ /* 0x000fe200018e0605 */
[C---:B------:R-:W-:Y:S01]  /*5310*/  ISETP.GT.AND P0, PT, R0.reuse, 0x8, P0 ;  /* 0x000000080000780c */ /* 0x040fe20000704270 */
[-C--:B------:R-:W-:Y:S01]  /*5320*/  FMUL R33, R33, R90.reuse ;  /* 0x0000005a21217220 */ /* 0x080fe20000400000 */
[C---:B------:R-:W-:Y:S01]  /*5330*/  ISETP.GT.AND P4, PT, R0.reuse, 0x8, P4 ;  /* 0x000000080000780c */ /* 0x040fe20002784270 */
[-C--:B------:R-:W-:Y:S01]  /*5340*/  FMUL R35, R35, R90.reuse ;  /* 0x0000005a23237220 */ /* 0x080fe20000400000 */
[----:B------:R-:W-:Y:S01]  /*5350*/  ISETP.GT.AND P5, PT, R0, RZ, P2 ;  /* 0x000000ff0000720c */ /* 0x000fe200017a4270 */
[-C--:B0-----:R-:W-:Y:S01]  /*5360*/  FMUL R9, R28, R90.reuse ;  /* 0x0000005a1c097220 */ /* 0x081fe20000400000 */
[C---:B------:R-:W-:Y:S01]  /*5370*/  ISETP.GT.AND P3, PT, R0.reuse, RZ, P1 ;  /* 0x000000ff0000720c */ /* 0x040fe20000f64270 */
[-C--:B------:R-:W-:Y:S01]  /*5380*/  FMUL R37, R37, R90.reuse ;  /* 0x0000005a25257220 */ /* 0x080fe20000400000 */
[----:B------:R-:W-:Y:S01]  /*5390*/  F2FP.TF32.F32.PACK_B R11, R11 ;  /* 0x0000000bff0b723e */ /* 0x000fe200024050ff */
[-C--:B------:R-:W-:Y:S01]  /*53a0*/  FMUL R39, R39, R90.reuse ;  /* 0x0000005a27277220 */ /* 0x080fe20000400000 */
[----:B------:R-:W-:Y:S01]  /*53b0*/  F2FP.TF32.F32.PACK_B R27, R27 ;  /* 0x0000001bff1b723e */ /* 0x000fe200024050ff */
[-C--:B------:R-:W-:Y:S01]  /*53c0*/  FMUL R41, R41, R90.reuse ;  /* 0x0000005a29297220 */ /* 0x080fe20000400000 */
[----:B------:R-:W-:Y:S01]  /*53d0*/  F2FP.TF32.F32.PACK_B R9, R9 ;  /* 0x00000009ff09723e */ /* 0x000fe200024050ff */
[----:B------:R0:W-:Y:S01]  /*53e0*/  @P0 STG.E desc[UR36][R6.64], R11 ;  /* 0x0000000b06000986 */ /* 0x0001e2000c101924 */
[----:B------:R-:W-:Y:S01]  /*53f0*/  F2FP.TF32.F32.PACK_B R29, R29 ;  /* 0x0000001dff1d723e */ /* 0x000fe200024050ff */
[-C--:B------:R-:W-:Y:S01]  /*5400*/  FMUL R43, R43, R90.reuse ;  /* 0x0000005a2b2b7220 */ /* 0x080fe20000400000 */
[----:B------:R-:W-:Y:S01]  /*5410*/  ISETP.GT.AND P0, PT, R3, 0x10, PT ;  /* 0x000000100300780c */ /* 0x000fe20003f04270 */
[----:B------:R-:W-:Y:S01]  /*5420*/  @P4 STG.E desc[UR36][R6.64+0x4], R27 ;  /* 0x0000041b06004986 */ /* 0x000fe2000c101924 */
[C---:B------:R-:W-:Y:S01]  /*5430*/  ISETP.GT.AND P2, PT, R0.reuse, 0x8, P2 ;  /* 0x000000080000780c */ /* 0x040fe20001744270 */
[-C--:B------:R-:W-:Y:S01]  /*5440*/  FMUL R45, R45, R90.reuse ;  /* 0x0000005a2d2d7220 */ /* 0x080fe20000400000 */
[C---:B------:R-:W-:Y:S01]  /*5450*/  ISETP.GT.AND P1, PT, R0.reuse, 0x8, P1 ;  /* 0x000000080000780c */ /* 0x040fe20000f24270 */
[----:B------:R1:W-:Y:S01]  /*5460*/  @P5 STG.E desc[UR36][R4.64+0x20], R9 ;  /* 0x0000200904005986 */ /* 0x0003e2000c101924 */
[----:B------:R-:W-:Y:S01]  /*5470*/  ISETP.GT.AND P5, PT, R0, RZ, P0 ;  /* 0x000000ff0000720c */ /* 0x000fe200007a4270 */
[-C--:B------:R-:W-:Y:S01]  /*5480*/  FMUL R47, R47, R90.reuse ;  /* 0x0000005a2f2f7220 */ /* 0x080fe20000400000 */
[----:B------:R-:W-:Y:S01]  /*5490*/  F2FP.TF32.F32.PACK_B R31, R31 ;  /* 0x0000001fff1f723e */ /* 0x000fe200024050ff */
[----:B------:R-:W-:Y:S01]  /*54a0*/  @P3 STG.E desc[UR36][R4.64+0x24], R29 ;  /* 0x0000241d04003986 */ /* 0x000fe2000c101924 */
[----:B------:R-:W-:Y:S01]  /*54b0*/  ISETP.GT.AND P3, PT, R3, 0x11, PT ;  /* 0x000000110300780c */ /* 0x000fe20003f64270 */
[-C--:B0-----:R-:W-:Y:S01]  /*54c0*/  FMUL R11, R30, R90.reuse ;  /* 0x0000005a1e0b7220 */ /* 0x081fe20000400000 */
[----:B------:R-:W-:Y:S01]  /*54d0*/  F2FP.TF32.F32.PACK_B R13, R13 ;  /* 0x0000000dff0d723e */ /* 0x000fe200024050ff */
[-C--:B------:R-:W-:Y:S01]  /*54e0*/  FMUL R49, R49, R90.reuse ;  /* 0x0000005a31317220 */ /* 0x080fe20000400000 */
[----:B------:R-:W-:Y:S01]  /*54f0*/  ISETP.GT.AND P4, PT, R0, RZ, P3 ;  /* 0x000000ff0000720c */ /* 0x000fe20001f84270 */
[-C--:B------:R-:W-:Y:S01]  /*5500*/  FMUL R51, R51, R90.reuse ;  /* 0x0000005a33337220 */ /* 0x080fe20000400000 */
[----:B------:R-:W-:Y:S01]  /*5510*/  F2FP.TF32.F32.PACK_B R11, R11 ;  /* 0x0000000bff0b723e */ /* 0x000fe200024050ff */
[-C--:B-1----:R-:W-:Y:S01]  /*5520*/  FMUL R9, R34, R90.reuse ;  /* 0x0000005a22097220 */ /* 0x082fe20000400000 */
[----:B------:R-:W-:Y:S01]  /*5530*/  F2FP.TF32.F32.PACK_B R33, R33 ;  /* 0x00000021ff21723e */ /* 0x000fe200024050ff */
[-C--:B------:R-:W-:Y:S01]  /*5540*/  FMUL R53, R53, R90.reuse ;  /* 0x0000005a35357220 */ /* 0x080fe20000400000 */
[C---:B------:R-:W-:Y:S01]  /*5550*/  ISETP.GT.AND P0, PT, R0.reuse, 0x8, P0 ;  /* 0x000000080000780c */ /* 0x040fe20000704270 */
[----:B------:R0:W-:Y:S01]  /*5560*/  @P2 STG.E desc[UR36][R6.64+0x20], R11 ;  /* 0x0000200b06002986 */ /* 0x0001e2000c101924 */
[----:B------:R-:W-:Y:S01]  /*5570*/  ISETP.GT.AND P2, PT, R3, 0x19, PT ;  /* 0x000000190300780c */ /* 0x000fe20003f44270 */
[-C--:B------:R-:W-:Y:S01]  /*5580*/  FMUL R55, R55, R90.reuse ;  /* 0x0000005a37377220 */ /* 0x080fe20000400000 */
[----:B------:R-:W-:Y:S01]  /*5590*/  F2FP.TF32.F32.PACK_B R9, R9 ;  /* 0x00000009ff09723e */ /* 0x000fe200024050ff */
[----:B------:R-:W-:Y:S01]  /*55a0*/  @P1 STG.E desc[UR36][R6.64+0x24], R31 ;  /* 0x0000241f06001986 */ /* 0x000fe2000c101924 */
[----:B------:R-:W-:Y:S01]  /*55b0*/  ISETP.GT.AND P1, PT, R3, 0x18, PT ;  /* 0x000000180300780c */ /* 0x000fe20003f24270 */
[-C--:B------:R-:W-:Y:S01]  /*55c0*/  FMUL R57, R57, R90.reuse ;  /* 0x0000005a39397220 */ /* 0x080fe20000400000 */
[----:B------:R-:W-:Y:S01]  /*55d0*/  F2FP.TF32.F32.PACK_B R35, R35 ;  /* 0x00000023ff23723e */ /* 0x000fe200024050ff */
[----:B------:R1:W-:Y:S01]  /*55e0*/  @P5 STG.E desc[UR36][R4.64+0x40], R13 ;  /* 0x0000400d04005986 */ /* 0x0003e2000c101924 */
[C---:B------:R-:W-:Y:S01]  /*55f0*/  ISETP.GT.AND P5, PT, R0.reuse, RZ, P1 ;  /* 0x000000ff0000720c */ /* 0x040fe20000fa4270 */
[-C--:B------:R-:W-:Y:S01]  /*5600*/  FMUL R59, R59, R90.reuse ;  /* 0x0000005a3b3b7220 */ /* 0x080fe20000400000 */
[----:B------:R-:W-:Y:S01]  /*5610*/  F2FP.TF32.F32.PACK_B R37, R37 ;  /* 0x00000025ff25723e */ /* 0x000fe200024050ff */
[----:B------:R-:W-:Y:S01]  /*5620*/  @P4 STG.E desc[UR36][R4.64+0x44], R33 ;  /* 0x0000442104004986 */ /* 0x000fe2000c101924 */
[----:B------:R-:W-:Y:S01]  /*5630*/  ISETP.GT.AND P4, PT, R0, 0x8, P3 ;  /* 0x000000080000780c */ /* 0x000fe20001f84270 */
[-C--:B0-----:R-:W-:Y:S01]  /*5640*/  FMUL R11, R36, R90.reuse ;  /* 0x0000005a240b7220 */ /* 0x081fe20000400000 */
[C---:B------:R-:W-:Y:S01]  /*5650*/  ISETP.GT.AND P3, PT, R0.reuse, RZ, P2 ;  /* 0x000000ff0000720c */ /* 0x040fe20001764270 */
[----:B------:R0:W-:Y:S01]  /*5660*/  @P0 STG.E desc[UR36][R6.64+0x40], R9 ;  /* 0x0000400906000986 */ /* 0x0001e2000c101924 */
[----:B------:R-:W-:Y:S01]  /*5670*/  ISETP.GT.AND P1, PT, R0, 0x8, P1 ;  /* 0x000000080000780c */ /* 0x000fe20000f24270 */
[-C--:B------:R-:W-:Y:S01]  /*5680*/  FMUL R61, R61, R90.reuse ;  /* 0x0000005a3d3d7220 */ /* 0x080fe20000400000 */
[----:B------:R-:W-:Y:S01]  /*5690*/  F2FP.TF32.F32.PACK_B R11, R11 ;  /* 0x0000000bff0b723e */ /* 0x000fe200024050ff */
[-C--:B-1----:R-:W-:Y:S01]  /*56a0*/  FMUL R13, R40, R90.reuse ;  /* 0x0000005a280d7220 */ /* 0x082fe20000400000 */
[----:B------:R-:W-:Y:S01]  /*56b0*/  ISETP.GT.AND P0, PT, R3, 0x20, PT ;  /* 0x000000200300780c */ /* 0x000fe20003f04270 */
[-C--:B------:R-:W-:Y:S01]  /*56c0*/  FMUL R63, R63, R90.reuse ;  /* 0x0000005a3f3f7220 */ /* 0x080fe20000400000 */
[----:B------:R-:W-:Y:S01]  /*56d0*/  F2FP.TF32.F32.PACK_B R39, R39 ;  /* 0x00000027ff27723e */ /* 0x000fe200024050ff */
[-C--:B------:R-:W-:Y:S01]  /*56e0*/  FMUL R65, R65, R90.reuse ;  /* 0x0000005a41417220 */ /* 0x080fe20000400000 */
[----:B------:R-:W-:Y:S01]  /*56f0*/  F2FP.TF32.F32.PACK_B R13, R13 ;  /* 0x0000000dff0d723e */ /* 0x000fe200024050ff */
[----:B------:R-:W-:Y:S01]  /*5700*/  @P4 STG.E desc[UR36][R6.64+0x44], R35 ;  /* 0x0000442306004986 */ /* 0x000fe2000c101924 */
[----:B------:R-:W-:Y:S01]  /*5710*/  ISETP.GT.AND P4, PT, R0, 0x8, P2 ;  /* 0x000000080000780c */ /* 0x000fe20001784270 */
[-C--:B0-----:R-:W-:Y:S01]  /*5720*/  FMUL R9, R38, R90.reuse ;  /* 0x0000005a26097220 */ /* 0x081fe20000400000 */
[----:B------:R-:W-:Y:S01]  /*5730*/  ISETP.GT.AND P2, PT, R3, 0x21, PT ;  /* 0x000000210300780c */ /* 0x000fe20003f44270 */
[----:B------:R0:W-:Y:S01]  /*5740*/  @P5 STG.E desc[UR36][R4.64+0x60], R11 ;  /* 0x0000600b04005986 */ /* 0x0001e2000c101924 */
[C---:B------:R-:W-:Y:S01]  /*5750*/  ISETP.GT.AND P5, PT, R0.reuse, RZ, P0 ;  /* 0x000000ff0000720c */ /* 0x040fe200007a4270 */
[-C--:B------:R-:W-:Y:S01]  /*5760*/  FMUL R67, R67, R90.reuse ;  /* 0x0000005a43437220 */ /* 0x080fe20000400000 */
[----:B------:R-:W-:Y:S01]  /*5770*/  F2FP.TF32.F32.PACK_B R9, R9 ;  /* 0x00000009ff09723e */ /* 0x000fe200024050ff */
[----:B------:R-:W-:Y:S01]  /*5780*/  @P3 STG.E desc[UR36][R4.64+0x64], R37 ;  /* 0x0000642504003986 */ /* 0x000fe2000c101924 */
[C---:B------:R-:W-:Y:S01]  /*5790*/  ISETP.GT.AND P3, PT, R0.reuse, RZ, P2 ;  /* 0x000000ff0000720c */ /* 0x040fe20001764270 */
[-C--:B------:R-:W-:Y:S01]  /*57a0*/  FMUL R69, R69, R90.reuse ;  /* 0x0000005a45457220 */ /* 0x080fe20000400000 */
[----:B------:R-:W-:Y:S01]  /*57b0*/  F2FP.TF32.F32.PACK_B R41, R41 ;  /* 0x00000029ff29723e */ /* 0x000fe200024050ff */
[----:B------:R1:W-:Y:S01]  /*57c0*/  @P1 STG.E desc[UR36][R6.64+0x60], R9 ;  /* 0x0000600906001986 */ /* 0x0003e2000c101924 */
[C---:B------:R-:W-:Y:S01]  /*57d0*/  ISETP.GT.AND P0, PT, R0.reuse, 0x8, P0 ;  /* 0x000000080000780c */ /* 0x040fe20000704270 */
[-C--:B------:R-:W-:Y:S01]  /*57e0*/  FMUL R71, R71, R90.reuse ;  /* 0x0000005a47477220 */ /* 0x080fe20000400000 */
[C---:B------:R-:W-:Y:S01]  /*57f0*/  ISETP.GT.AND P1, PT, R3.reuse, 0x28, PT ;  /* 0x000000280300780c */ /* 0x040fe20003f24270 */
[----:B------:R-:W-:Y:S01]  /*5800*/  @P4 STG.E desc[UR36][R6.64+0x64], R39 ;  /* 0x0000642706004986 */ /* 0x000fe2000c101924 */
[----:B------:R-:W-:Y:S01]  /*5810*/  ISETP.GT.AND P4, PT, R0, 0x8, P2 ;  /* 0x000000080000780c */ /* 0x000fe20001784270 */
[-C--:B0-----:R-:W-:Y:S01]  /*5820*/  FMUL R11, R44, R90.reuse ;  /* 0x0000005a2c0b7220 */ /* 0x081fe20000400000 */
[----:B------:R-:W-:Y:S01]  /*5830*/  ISETP.GT.AND P2, PT, R3, 0x29, PT ;  /* 0x000000290300780c */ /* 0x000fe20003f44270 */
[----:B------:R0:W-:Y:S01]  /*5840*/  @P5 STG.E desc[UR36][R4.64+0x80], R13 ;  /* 0x0000800d04005986 */ /* 0x0001e2000c101924 */
[----:B------:R-:W-:Y:S01]  /*5850*/  ISETP.GT.AND P5, PT, R0, RZ, P1 ;  /* 0x000000ff0000720c */ /* 0x000fe20000fa4270 */
[-C--:B------:R-:W-:Y:S01]  /*5860*/  FMUL R73, R73, R90.reuse ;  /* 0x0000005a49497220 */ /* 0x080fe20000400000 */
[----:B------:R-:W-:Y:S01]  /*5870*/  F2FP.TF32.F32.PACK_B R43, R43 ;  /* 0x0000002bff2b723e */ /* 0x000fe200024050ff */
[-C--:B-1----:R-:W-:Y:S01]  /*5880*/  FMUL R9, R42, R90.reuse ;  /* 0x0000005a2a097220 */ /* 0x082fe20000400000 */
[----:B------:R-:W-:Y:S01]  /*5890*/  @P3 STG.E desc[UR36][R4.64+0x84], R41 ;  /* 0x0000842904003986 */ /* 0x000fe2000c101924 */
[----:B------:R-:W-:Y:S01]  /*58a0*/  ISETP.GT.AND P3, PT, R0, RZ, P2 ;  /* 0x000000ff0000720c */ /* 0x000fe20001764270 */
[-C--:B------:R-:W-:Y:S01]  /*58b0*/  FMUL R75, R75, R90.reuse ;  /* 0x0000005a4b4b7220 */ /* 0x080fe20000400000 */
[----:B------:R-:W-:Y:S01]  /*58c0*/  F2FP.TF32.F32.PACK_B R11, R11 ;  /* 0x0000000bff0b723e */ /* 0x000fe200024050ff */
[-C--:B------:R-:W-:Y:S01]  /*58d0*/  FMUL R77, R77, R90.reuse ;  /* 0x0000005a4d4d7220 */ /* 0x080fe20000400000 */
[----:B------:R-:W-:Y:S01]  /*58e0*/  F2FP.TF32.F32.PACK_B R9, R9 ;  /* 0x00000009ff09723e */ /* 0x000fe200024050ff */
[-C--:B------:R-:W-:Y:S01]  /*58f0*/  FMUL R79, R79, R90.reuse ;  /* 0x0000005a4f4f7220 */ /* 0x080fe20000400000 */
[----:B------:R-:W-:Y:S01]  /*5900*/  F2FP.TF32.F32.PACK_B R45, R45 ;  /* 0x0000002dff2d723e */ /* 0x000fe200024050ff */
[-C--:B0-----:R-:W-:Y:S01]  /*5910*/  FMUL R13, R48, R90.reuse ;  /* 0x0000005a300d7220 */ /* 0x081fe20000400000 */
[C---:B------:R-:W-:Y:S01]  /*5920*/  ISETP.GT.AND P1, PT, R0.reuse, 0x8, P1 ;  /* 0x000000080000780c */ /* 0x040fe20000f24270 */
[----:B------:R0:W-:Y:S01]  /*5930*/  @P0 STG.E desc[UR36][R6.64+0x80], R9 ;  /* 0x0000800906000986 */ /* 0x0001e2000c101924 */
[----:B------:R-:W-:Y:S01]  /*5940*/  ISETP.GT.AND P0, PT, R3, 0x30, PT ;  /* 0x000000300300780c */ /* 0x000fe20003f04270 */
[-C--:B------:R-:W-:Y:S01]  /*5950*/  FMUL R81, R81, R90.reuse ;  /* 0x0000005a51517220 */ /* 0x080fe20000400000 */
[----:B------:R-:W-:Y:S01]  /*5960*/  F2FP.TF32.F32.PACK_B R47, R47 ;  /* 0x0000002fff2f723e */ /* 0x000fe200024050ff */
[----:B------:R-:W-:Y:S01]  /*5970*/  @P4 STG.E desc[UR36][R6.64+0x84], R43 ;  /* 0x0000842b06004986 */ /* 0x000fe2000c101924 */
[C---:B------:R-:W-:Y:S01]  /*5980*/  ISETP.GT.AND P4, PT, R0.reuse, 0x8, P2 ;  /* 0x000000080000780c */ /* 0x040fe20001784270 */
[-C--:B------:R-:W-:Y:S01]  /*5990*/  FMUL R83, R83, R90.reuse ;  /* 0x0000005a53537220 */ /* 0x080fe20000400000 */
[----:B------:R-:W-:Y:S01]  /*59a0*/  ISETP.GT.AND P2, PT, R3, 0x31, PT ;  /* 0x000000310300780c */ /* 0x000fe20003f44270 */
[----:B------:R1:W-:Y:S01]  /*59b0*/  @P5 STG.E desc[UR36][R4.64+0xa0], R11 ;  /* 0x0000a00b04005986 */ /* 0x0003e2000c101924 */
[----:B------:R-:W-:Y:S01]  /*59c0*/  ISETP.GT.AND P5, PT, R0, RZ, P0 ;  /* 0x000000ff0000720c */ /* 0x000fe200007a4270 */
[-C--:B------:R-:W-:Y:S01]  /*59d0*/  FMUL R85, R85, R90.reuse ;  /* 0x0000005a55557220 */ /* 0x080fe20000400000 */
[----:B------:R-:W-:Y:S01]  /*59e0*/  F2FP.TF32.F32.PACK_B R13, R13 ;  /* 0x0000000dff0d723e */ /* 0x000fe200024050ff */
[-C--:B0-----:R-:W-:Y:S01]  /*59f0*/  FMUL R9, R46, R90.reuse ;  /* 0x0000005a2e097220 */ /* 0x081fe20000400000 */
[----:B------:R-:W-:Y:S01]  /*5a00*/  @P3 STG.E desc[UR36][R4.64+0xa4], R45 ;  /* 0x0000a42d04003986 */ /* 0x000fe2000c101924 */
[----:B------:R-:W-:Y:S01]  /*5a10*/  ISETP.GT.AND P3, PT, R0, RZ, P2 ;  /* 0x000000ff0000720c */ /* 0x000fe20001764270 */
[----:B------:R-:W-:Y:S01]  /*5a20*/  FMUL R87, R87, R90 ;  /* 0x0000005a57577220 */ /* 0x000fe20000400000 */
[----:B------:R-:W-:-:S02]  /*5a30*/  F2FP.TF32.F32.PACK_B R49, R49 ;  /* 0x00000031ff31723e */ /* 0x000fc400024050ff */
[----:B------:R-:W-:Y:S02]  /*5a40*/  F2FP.TF32.F32.PACK_B R9, R9 ;  /* 0x00000009ff09723e */ /* 0x000fe400024050ff */
[----:B------:R-:W-:Y:S01]  /*5a50*/  ISETP.GT.AND P0, PT, R0, 0x8, P0 ;  /* 0x000000080000780c */ /* 0x000fe20000704270 */
[----:B-1----:R-:W-:Y:S01]  /*5a60*/  FMUL R11, R52, R90 ;  /* 0x0000005a340b7220 */ /* 0x002fe20000400000 */
[----:B------:R-:W-:Y:S01]  /*5a70*/  F2FP.TF32.F32.PACK_B R51, R51 ;  /* 0x00000033ff33723e */ /* 0x000fe200024050ff */
[----:B------:R0:W-:Y:S01]  /*5a80*/  @P1 STG.E desc[UR36][R6.64+0xa0], R9 ;  /* 0x0000a00906001986 */ /* 0x0001e2000c101924 */
[----:B------:R-:W-:Y:S02]  /*5a90*/  ISETP.GT.AND P1, PT, R3, 0x38, PT ;  /* 0x000000380300780c */ /* 0x000fe40003f24270 */
[----:B------:R-:W-:Y:S01]  /*5aa0*/  F2FP.TF32.F32.PACK_B R11, R11 ;  /* 0x0000000bff0b723e */ /* 0x000fe200024050ff */
[----:B------:R-:W-:Y:S01]  /*5ab0*/  @P4 STG.E desc[UR36][R6.64+0xa4], R47 ;  /* 0x0000a42f06004986 */ /* 0x000fe2000c101924 */
[----:B------:R-:W-:-:S02]  /*5ac0*/  ISETP.GT.AND P4, PT, R0, 0x8, P2 ;  /* 0x000000080000780c */ /* 0x000fc40001784270 */
[----:B------:R-:W-:Y:S01]  /*5ad0*/  ISETP.GT.AND P2, PT, R3, 0x39, PT ;  /* 0x000000390300780c */ /* 0x000fe20003f44270 */
[----:B------:R1:W-:Y:S01]  /*5ae0*/  @P5 STG.E desc[UR36][R4.64+0xc0], R13 ;  /* 0x0000c00d04005986 */ /* 0x0003e2000c101924 */
[----:B------:R-:W-:Y:S02]  /*5af0*/  ISETP.GT.AND P5, PT, R0, RZ, P1 ;  /* 0x000000ff0000720c */ /* 0x000fe40000fa4270 */
[----:B------:R-:W-:Y:S01]  /*5b00*/  F2FP.TF32.F32.PACK_B R53, R53 ;  /* 0x00000035ff35723e */ /* 0x000fe200024050ff */
[-C--:B0-----:R-:W-:Y:S01]  /*5b10*/  FMUL R9, R50, R90.reuse ;  /* 0x0000005a32097220 */ /* 0x081fe20000400000 */
[----:B------:R-:W-:Y:S01]  /*5b20*/  @P3 STG.E desc[UR36][R4.64+0xc4], R49 ;  /* 0x0000c43104003986 */ /* 0x000fe2000c101924 */
[C---:B------:R-:W-:Y:S02]  /*5b30*/  ISETP.GT.AND P3, PT, R0.reuse, RZ, P2 ;  /* 0x000000ff0000720c */ /* 0x040fe40001764270 */
[----:B------:R-:W-:Y:S02]  /*5b40*/  ISETP.GT.AND P1, PT, R0, 0x8, P1 ;  /* 0x000000080000780c */ /* 0x000fe40000f24270 */
[----:B------:R-:W-:Y:S01]  /*5b50*/  F2FP.TF32.F32.PACK_B R9, R9 ;  /* 0x00000009ff09723e */ /* 0x000fe200024050ff */
[----:B-1----:R-:W-:Y:S01]  /*5b60*/  FMUL R13, R56, R90 ;  /* 0x0000005a380d7220 */ /* 0x002fe20000400000 */
[----:B------:R-:W-:-:S03]  /*5b70*/  F2FP.TF32.F32.PACK_B R55, R55 ;  /* 0x00000037ff37723e */ /* 0x000fc600024050ff */
[----:B------:R0:W-:Y:S01]  /*5b80*/  @P0 STG.E desc[UR36][R6.64+0xc0], R9 ;  /* 0x0000c00906000986 */ /* 0x0001e2000c101924 */
[C---:B------:R-:W-:Y:S02]  /*5b90*/  ISETP.GT.AND P0, PT, R3.reuse, 0x40, PT ;  /* 0x000000400300780c */ /* 0x040fe40003f04270 */
[----:B------:R-:W-:Y:S01]  /*5ba0*/  F2FP.TF32.F32.PACK_B R13, R13 ;  /* 0x0000000dff0d723e */ /* 0x000fe200024050ff */
[----:B------:R-:W-:Y:S01]  /*5bb0*/  @P4 STG.E desc[UR36][R6.64+0xc4], R51 ;  /* 0x0000c43306004986 */ /* 0x000fe2000c101924 */
[C---:B------:R-:W-:Y:S02]  /*5bc0*/  ISETP.GT.AND P4, PT, R0.reuse, 0x8, P2 ;  /* 0x000000080000780c */ /* 0x040fe40001784270 */
[----:B------:R-:W-:Y:S01]  /*5bd0*/  ISETP.GT.AND P2, PT, R3, 0x41, PT ;  /* 0x000000410300780c */ /* 0x000fe20003f44270 */
[----:B------:R1:W-:Y:S01]  /*5be0*/  @P5 STG.E desc[UR36][R4.64+0xe0], R11 ;  /* 0x0000e00b04005986 */ /* 0x0003e2000c101924 */
[----:B------:R-:W-:Y:S02]  /*5bf0*/  ISETP.GT.AND P5, PT, R0, RZ, P0 ;  /* 0x000000ff0000720c */ /* 0x000fe400007a4270 */
[----:B------:R-:W-:Y:S01]  /*5c00*/  F2FP.TF32.F32.PACK_B R57, R57 ;  /* 0x00000039ff39723e */ /* 0x000fe200024050ff */
[----:B0-----:R-:W-:Y:S01]  /*5c10*/  FMUL R9, R54, R90 ;  /* 0x0000005a36097220 */ /* 0x001fe20000400000 */
[----:B------:R-:W-:Y:S01]  /*5c20*/  @P3 STG.E desc[UR36][R4.64+0xe4], R53 ;  /* 0x0000e43504003986 */ /* 0x000fe2000c101924 */
[----:B------:R-:W-:-:S02]  /*5c30*/  ISETP.GT.AND P3, PT, R0, RZ, P2 ;  /* 0x000000ff0000720c */ /* 0x000fc40001764270 */
        /* <DEDUP_REMOVED lines=61> */
[----:B------:R-:W-:Y:S01]  /*6010*/  @P3 STG.E desc[UR36][R4.64+0x164], R69 ;  /* 0x0001644504003986 */ /* 0x000fe2000c101924 */
[----:B0-----:R-:W-:Y:S01]  /*6020*/  FMUL R9, R70, R90 ;  /* 0x0000005a46097220 */ /* 0x001fe20000400000 */
[----:B------:R-:W-:-:S02]  /*6030*/  ISETP.GT.AND P3, PT, R0, RZ, P2 ;  /* 0x000000ff0000720c */ /* 0x000fc40001764270 */
[----:B------:R-:W-:Y:S02]  /*6040*/  ISETP.GT.AND P0, PT, R0, 0x8, P0 ;  /* 0x000000080000780c */ /* 0x000fe40000704270 */
[----:B------:R-:W-:Y:S01]  /*6050*/  F2FP.TF32.F32.PACK_B R9, R9 ;  /* 0x00000009ff09723e */ /* 0x000fe200024050ff */
[----:B-1----:R-:W-:Y:S01]  /*6060*/  FMUL R11, R76, R90 ;  /* 0x0000005a4c0b7220 */ /* 0x002fe20000400000 */
[----:B------:R-:W-:-:S03]  /*6070*/  F2FP.TF32.F32.PACK_B R75, R75 ;  /* 0x0000004bff4b723e */ /* 0x000fc600024050ff */
[----:B------:R0:W-:Y:S01]  /*6080*/  @P1 STG.E desc[UR36][R6.64+0x160], R9 ;  /* 0x0001600906001986 */ /* 0x0001e2000c101924 */
[----:B------:R-:W-:Y:S02]  /*6090*/  F2FP.TF32.F32.PACK_B R77, R77 ;  /* 0x0000004dff4d723e */ /* 0x000fe400024050ff */
[----:B------:R-:W-:Y:S01]  /*60a0*/  F2FP.TF32.F32.PACK_B R11, R11 ;  /* 0x0000000bff0b723e */ /* 0x000fe200024050ff */
[----:B------:R-:W-:Y:S01]  /*60b0*/  @P4 STG.E desc[UR36][R6.64+0x164], R71 ;  /* 0x0001644706004986 */ /* 0x000fe2000c101924 */
[C---:B------:R-:W-:Y:S02]  /*60c0*/  ISETP.GT.AND P4, PT, R3.reuse, 0x68, PT ;  /* 0x000000680300780c */ /* 0x040fe40003f84270 */
[----:B------:R-:W-:Y:S01]  /*60d0*/  F2FP.TF32.F32.PACK_B R79, R79 ;  /* 0x0000004fff4f723e */ /* 0x000fe200024050ff */
[----:B------:R1:W-:Y:S01]  /*60e0*/  @P5 STG.E desc[UR36][R4.64+0x180], R13 ;  /* 0x0001800d04005986 */ /* 0x0003e2000c101924 */
[----:B------:R-:W-:Y:S02]  /*60f0*/  ISETP.GT.AND P5, PT, R3, 0x69, PT ;  /* 0x000000690300780c */ /* 0x000fe40003fa4270 */
[----:B------:R-:W-:Y:S01]  /*6100*/  F2FP.TF32.F32.PACK_B R81, R81 ;  /* 0x00000051ff51723e */ /* 0x000fe200024050ff */
[----:B------:R-:W-:Y:S01]  /*6110*/  @P3 STG.E desc[UR36][R4.64+0x184], R73 ;  /* 0x0001844904003986 */ /* 0x000fe2000c101924 */
[----:B------:R-:W-:Y:S01]  /*6120*/  ISETP.GT.AND P3, PT, R0, 0x8, P2 ;  /* 0x000000080000780c */ /* 0x000fe20001764270 */
[----:B0-----:R-:W-:Y:S01]  /*6130*/  FMUL R9, R74, R90 ;  /* 0x0000005a4a097220 */ /* 0x001fe20000400000 */
[----:B------:R-:W-:-:S02]  /*6140*/  ISETP.GT.AND P2, PT, R0, RZ, P4 ;  /* 0x000000ff0000720c */ /* 0x000fc40002744270 */
[C---:B------:R-:W-:Y:S02]  /*6150*/  ISETP.GT.AND P1, PT, R0.reuse, RZ, P5 ;  /* 0x000000ff0000720c */ /* 0x040fe40002f24270 */
[----:B------:R-:W-:Y:S01]  /*6160*/  ISETP.GT.AND P4, PT, R0, 0x8, P4 ;  /* 0x000000080000780c */ /* 0x000fe20002784270 */
[----:B-1----:R-:W-:Y:S01]  /*6170*/  FMUL R13, R78, R90 ;  /* 0x0000005a4e0d7220 */ /* 0x002fe20000400000 */
[----:B------:R-:W-:Y:S02]  /*6180*/  ISETP.GT.AND P5, PT, R0, 0x8, P5 ;  /* 0x000000080000780c */ /* 0x000fe40002fa4270 */
[----:B------:R-:W-:Y:S02]  /*6190*/  F2FP.TF32.F32.PACK_B R9, R9 ;  /* 0x00000009ff09723e */ /* 0x000fe400024050ff */
[----:B------:R-:W-:Y:S02]  /*61a0*/  F2FP.TF32.F32.PACK_B R13, R13 ;  /* 0x0000000dff0d723e */ /* 0x000fe400024050ff */
[----:B------:R-:W-:Y:S01]  /*61b0*/  F2FP.TF32.F32.PACK_B R83, R83 ;  /* 0x00000053ff53723e */ /* 0x000fe200024050ff */
[----:B------:R0:W-:Y:S01]  /*61c0*/  @P0 STG.E desc[UR36][R6.64+0x180], R9 ;  /* 0x0001800906000986 */ /* 0x0001e2000c101924 */
[----:B------:R-:W-:-:S02]  /*61d0*/  ISETP.GT.AND P0, PT, R3, 0x79, PT ;  /* 0x000000790300780c */ /* 0x000fc40003f04270 */
[----:B------:R-:W-:Y:S01]  /*61e0*/  F2FP.TF32.F32.PACK_B R85, R85 ;  /* 0x00000055ff55723e */ /* 0x000fe200024050ff */
[----:B------:R-:W-:Y:S01]  /*61f0*/  @P3 STG.E desc[UR36][R6.64+0x184], R75 ;  /* 0x0001844b06003986 */ /* 0x000fe2000c101924 */
[C---:B------:R-:W-:Y:S02]  /*6200*/  ISETP.GT.AND P3, PT, R3.reuse, 0x70, PT ;  /* 0x000000700300780c */ /* 0x040fe40003f64270 */
[----:B------:R-:W-:Y:S01]  /*6210*/  F2FP.TF32.F32.PACK_B R87, R87 ;  /* 0x00000057ff57723e */ /* 0x000fe200024050ff */
[----:B------:R1:W-:Y:S01]  /*6220*/  @P2 STG.E desc[UR36][R4.64+0x1a0], R11 ;  /* 0x0001a00b04002986 */ /* 0x0003e2000c101924 */
[----:B------:R-:W-:-:S03]  /*6230*/  ISETP.GT.AND P2, PT, R3, 0x71, PT ;  /* 0x000000710300780c */ /* 0x000fc60003f44270 */
[----:B------:R-:W-:Y:S01]  /*6240*/  @P1 STG.E desc[UR36][R4.64+0x1a4], R77 ;  /* 0x0001a44d04001986 */ /* 0x000fe2000c101924 */
[----:B------:R-:W-:Y:S01]  /*6250*/  ISETP.GT.AND P1, PT, R3, 0x78, PT ;  /* 0x000000780300780c */ /* 0x000fe20003f24270 */
[-C--:B------:R-:W-:Y:S01]  /*6260*/  FMUL R3, R80, R90.reuse ;  /* 0x0000005a50037220 */ /* 0x080fe20000400000 */
[-C--:B0-----:R-:W-:Y:S01]  /*6270*/  FMUL R9, R82, R90.reuse ;  /* 0x0000005a52097220 */ /* 0x081fe20000400000 */
[----:B------:R0:W-:Y:S01]  /*6280*/  @P4 STG.E desc[UR36][R6.64+0x1a0], R13 ;  /* 0x0001a00d06004986 */ /* 0x0001e2000c101924 */
[C---:B------:R-:W-:Y:S02]  /*6290*/  ISETP.GT.AND P4, PT, R0.reuse, RZ, P3 ;  /* 0x000000ff0000720c */ /* 0x040fe40001f84270 */
[----:B------:R-:W-:Y:S01]  /*62a0*/  F2FP.TF32.F32.PACK_B R3, R3 ;  /* 0x00000003ff03723e */ /* 0x000fe200024050ff */
[----:B------:R-:W-:Y:S01]  /*62b0*/  @P5 STG.E desc[UR36][R6.64+0x1a4], R79 ;  /* 0x0001a44f06005986 */ /* 0x000fe2000c101924 */
[----:B------:R-:W-:Y:S01]  /*62c0*/  ISETP.GT.AND P5, PT, R0, RZ, P2 ;  /* 0x000000ff0000720c */ /* 0x000fe200017a4270 */
[----:B-1----:R-:W-:Y:S01]  /*62d0*/  FMUL R11, R84, R90 ;  /* 0x0000005a540b7220 */ /* 0x002fe20000400000 */
[----:B------:R-:W-:-:S02]  /*62e0*/  ISETP.GT.AND P3, PT, R0, 0x8, P3 ;  /* 0x000000080000780c */ /* 0x000fc40001f64270 */
[----:B------:R-:W-:Y:S02]  /*62f0*/  ISETP.GT.AND P2, PT, R0, 0x8, P2 ;  /* 0x000000080000780c */ /* 0x000fe40001744270 */
[----:B------:R-:W-:Y:S01]  /*6300*/  F2FP.TF32.F32.PACK_B R9, R9 ;  /* 0x00000009ff09723e */ /* 0x000fe200024050ff */
[----:B0-----:R-:W-:Y:S01]  /*6310*/  FMUL R13, R86, R90 ;  /* 0x0000005a560d7220 */ /* 0x001fe20000400000 */
[----:B------:R-:W-:Y:S01]  /*6320*/  F2FP.TF32.F32.PACK_B R11, R11 ;  /* 0x0000000bff0b723e */ /* 0x000fe200024050ff */
[----:B------:R-:W-:Y:S01]  /*6330*/  @P4 STG.E desc[UR36][R4.64+0x1c0], R3 ;  /* 0x0001c00304004986 */ /* 0x000fe2000c101924 */
[C---:B------:R-:W-:Y:S02]  /*6340*/  ISETP.GT.AND P4, PT, R0.reuse, RZ, P1 ;  /* 0x000000ff0000720c */ /* 0x040fe40000f84270 */
[C---:B------:R-:W-:Y:S01]  /*6350*/  ISETP.GT.AND P1, PT, R0.reuse, 0x8, P1 ;  /* 0x000000080000780c */ /* 0x040fe20000f24270 */
[----:B------:R-:W-:Y:S01]  /*6360*/  @P5 STG.E desc[UR36][R4.64+0x1c4], R81 ;  /* 0x0001c45104005986 */ /* 0x000fe2000c101924 */
[----:B------:R-:W-:-:S02]  /*6370*/  ISETP.GT.AND P5, PT, R0, RZ, P0 ;  /* 0x000000ff0000720c */ /* 0x000fc400007a4270 */
[----:B------:R-:W-:Y:S01]  /*6380*/  ISETP.GT.AND P0, PT, R0, 0x8, P0 ;  /* 0x000000080000780c */ /* 0x000fe20000704270 */
[----:B------:R-:W-:Y:S01]  /*6390*/  @P3 STG.E desc[UR36][R6.64+0x1c0], R9 ;  /* 0x0001c00906003986 */ /* 0x000fe2000c101924 */
[----:B------:R-:W-:-:S03]  /*63a0*/  F2FP.TF32.F32.PACK_B R13, R13 ;  /* 0x0000000dff0d723e */ /* 0x000fc600024050ff */
[----:B------:R-:W-:Y:S04]  /*63b0*/  @P2 STG.E desc[UR36][R6.64+0x1c4], R83 ;  /* 0x0001c45306002986 */ /* 0x000fe8000c101924 */
[----:B------:R-:W-:Y:S04]  /*63c0*/  @P4 STG.E desc[UR36][R4.64+0x1e0], R11 ;  /* 0x0001e00b04004986 */ /* 0x000fe8000c101924 */
[----:B------:R0:W-:Y:S02]  /*63d0*/  @P5 STG.E desc[UR36][R4.64+0x1e4], R85 ;  /* 0x0001e45504005986 */ /* 0x0001e4000c101924 */
[----:B0-----:R-:W-:-:S02]  /*63e0*/  @P1 IMAD.MOV.U32 R4, RZ, RZ, R6 ;  /* 0x000000ffff041224 */ /* 0x001fc400078e0006 */
[----:B------:R-:W-:-:S05]  /*63f0*/  @P1 IMAD.MOV.U32 R5, RZ, RZ, R7 ;  /* 0x000000ffff051224 */ /* 0x000fca00078e0007 */
[----:B------:R0:W-:Y:S04]  /*6400*/  @P1 STG.E desc[UR36][R4.64+0x1e0], R13 ;  /* 0x0001e00d04001986 */ /* 0x0001e8000c101924 */
[----:B------:R0:W-:Y:S02]  /*6410*/  @P0 STG.E desc[UR36][R6.64+0x1e4], R87 ;  /* 0x0001e45706000986 */ /* 0x0001e4000c101924 */
.L_x_163:
[----:B------:R-:W-:Y:S05]  /*6420*/  BSYNC B0 ;  /* 0x0000000000007941 */ /* 0x000fea0003800000 */
.L_x_37:
[----:B0-----:R-:W2:Y:S01]  /*6430*/  LDL.64 R4, [R1] ;  /* 0x0000000001047983 */ /* 0x001ea20000100a00 */
[----:B------:R-:W-:Y:S01]  /*6440*/  ULDC.64 UR4, c[0x0][0x650] ;  /* 0x0001940000047ab9 */ /* 0x000fe20000000a00 */
[----:B------:R-:W-:Y:S02]  /*6450*/  IMAD.U32 R0, RZ, RZ, UR44 ;  /* 0x0000002cff007e24 */ /* 0x000fe4000f8e00ff */
[----:B------:R-:W-:Y:S02]  /*6460*/  IMAD.MOV.U32 R22, RZ, RZ, -0x1 ;  /* 0xffffffffff167424 */ /* 0x000fe400078e00ff */
[----:B------:R0:W-:Y:S01]  /*6470*/  SYNCS.ARRIVE.TRANS64.A1T0 RZ, [R0+UR46], RZ ;  /* 0x000000ff00ff79a7 */ /* 0x0001e2000810002e */
[----:B-----5:R-:W-:Y:S02]  /*6480*/  IMAD.MOV.U32 R18, RZ, RZ, -0x1 ;  /* 0xffffffffff127424 */ /* 0x020fe400078e00ff */
[----:B------:R-:W-:Y:S01]  /*6490*/  IMAD.MOV.U32 R19, RZ, RZ, -0x1 ;  /* 0xffffffffff137424 */ /* 0x000fe200078e00ff */
[----:B0-----:R-:W-:-:S02]  /*64a0*/  PRMT R0, RZ, 0x7610, R0 ;  /* 0x00007610ff007816 */ /* 0x001fc40000000000 */
[----:B--2---:R-:W-:-:S05]  /*64b0*/  LEA R16, P0, R4, R16, 0x1 ;  /* 0x0000001004107211 */ /* 0x004fca00078008ff */
[----:B------:R-:W-:Y:S01]  /*64c0*/  IMAD.X R17, R100, 0x1, R17, P0 ;  /* 0x0000000164117824 */ /* 0x000fe200000e0611 */
[----:B------:R-:W-:-:S04]  /*64d0*/  ISETP.GE.U32.AND P0, PT, R16, UR4, PT ;  /* 0x0000000410007c0c */ /* 0x000fc8000bf06070 */
[----:B------:R-:W-:-:S13]  /*64e0*/  ISETP.GE.U32.AND.EX P0, PT, R17, UR5, PT, P0 ;  /* 0x0000000511007c0c */ /* 0x000fda000bf06100 */
[----:B------:R-:W-:Y:S05]  /*64f0*/  @P0 BRA `(.L_x_164) ;  /* 0x00000004004c0947 */ /* 0x000fea0003800000 */
[----:B----4-:R-:W0:Y:S01]  /*6500*/  LDC.64 R10, c[0x0][0x628] ;  /* 0x00018a00ff0a7b82 */ /* 0x010e220000000a00 */
[----:B------:R-:W2:Y:S01]  /*6510*/  S2R R12, SR_CTAID.X ;  /* 0x00000000000c7919 */ /* 0x000ea20000002500 */
[----:B------:R-:W-:Y:S02]  /*6520*/  IMAD.MOV.U32 R8, RZ, RZ, R16 ;  /* 0x000000ffff087224 */ /* 0x000fe400078e0010 */
[----:B------:R-:W-:Y:S01]  /*6530*/  IMAD.MOV.U32 R9, RZ, RZ, R17 ;  /* 0x000000ffff097224 */ /* 0x000fe200078e0011 */
[----:B------:R-:W4:Y:S03]  /*6540*/  S2R R18, SR_CTAID.Y ;  /* 0x0000000000127919 */ /* 0x000f260000002600 */
[----:B------:R-:W1:Y:S08]  /*6550*/  LDC R0, c[0x0][0x630] ;  /* 0x00018c00ff007b82 */ /* 0x000e700000000800 */
[----:B------:R-:W1:Y:S01]  /*6560*/  LDC.64 R14, c[0x0][0x620] ;  /* 0x00018800ff0e7b82 */ /* 0x000e620000000a00 */
[----:B0-----:R-:W-:-:S04]  /*6570*/  ISETP.NE.U32.AND P0, PT, R10, RZ, PT ;  /* 0x000000ff0a00720c */ /* 0x001fc80003f05070 */
[----:B------:R-:W-:-:S13]  /*6580*/  ISETP.NE.AND.EX P0, PT, R11, RZ, PT, P0 ;  /* 0x000000ff0b00720c */ /* 0x000fda0003f05300 */
[----:B-12-4-:R-:W-:Y:S05]  /*6590*/  @!P0 BRA `(.L_x_165) ;  /* 0x0000000000288947 */ /* 0x016fea0003800000 */
[----:B------:R-:W0:Y:S02]  /*65a0*/  LDC R3, c[0x0][0x634] ;  /* 0x00018d00ff037b82 */ /* 0x000e240000000800 */
[----:B0-----:R-:W-:-:S05]  /*65b0*/  IADD3 R3, P0, R16, R3, RZ ;  /* 0x0000000310037210 */ /* 0x001fca0007f1e0ff */
[----:B------:R-:W-:-:S04]  /*65c0*/  IMAD.X R13, RZ, RZ, R17, P0 ;  /* 0x000000ffff0d7224 */ /* 0x000fc800000e0611 */
[----:B------:R-:W-:-:S04]  /*65d0*/  IMAD.WIDE.U32 R4, R13, R10, RZ ;  /* 0x0000000a0d047225 */ /* 0x000fc800078e00ff */
[----:B---3--:R-:W-:-:S04]  /*65e0*/  IMAD.WIDE.U32 R6, P0, R3, R11, R4 ;  /* 0x0000000b03067225 */ /* 0x008fc80007800004 */
[----:B------:R-:W-:-:S04]  /*65f0*/  IMAD.WIDE.U32 R4, R3, R10, RZ ;  /* 0x0000000a03047225 */ /* 0x000fc800078e00ff */
[----:B------:R-:W-:Y:S01]  /*6600*/  IMAD.X R9, RZ, RZ, RZ, P0 ;  /* 0x000000ffff097224 */ /* 0x000fe200000e06ff */
[----:B------:R-:W-:Y:S01]  /*6610*/  IADD3 RZ, P0, R5, R6, RZ ;  /* 0x0000000605ff7210 */ /* 0x000fe20007f1e0ff */
[----:B------:R-:W-:-:S04]  /*6620*/  IMAD.MOV.U32 R8, RZ, RZ, R7 ;  /* 0x000000ffff087224 */ /* 0x000fc800078e0007 */
[----:B------:R-:W-:-:S08]  /*6630*/  IMAD.WIDE.U32.X R8, R13, R11, R8, P0 ;  /* 0x0000000b0d087225 */ /* 0x000fd000000e0408 */
.L_x_165:
[-CC-:B------:R-:W-:Y:S01]  /*6640*/  SHF.R.U64 R19, R8, R0.reuse, R9.reuse ;  /* 0x0000000008137219 */ /* 0x180fe20000001209 */
[----:B------:R-:W0:Y:S01]  /*6650*/  LDC.64 R24, c[0x0][0x640] ;  /* 0x00019000ff187b82 */ /* 0x000e220000000a00 */
[----:B------:R-:W-:Y:S01]  /*6660*/  SHF.R.U32.HI R0, RZ, R0, R9 ;  /* 0x00000000ff007219 */ /* 0x000fe20000011609 */
[----:B------:R-:W-:Y:S01]  /*6670*/  ULDC UR4, c[0x0][0x150] ;  /* 0x0000540000047ab9 */ /* 0x000fe20000000800 */
[----:B------:R-:W-:Y:S02]  /*6680*/  IADD3 R3, P0, RZ, -R19, RZ ;  /* 0x80000013ff037210 */ /* 0x000fe40007f1e0ff */
[----:B---3--:R-:W-:-:S03]  /*6690*/  I2FP.F32.U32 R7, R12 ;  /* 0x0000000c00077245 */ /* 0x008fc60000201000 */
[----:B------:R-:W1:Y:S01]  /*66a0*/  LDC R6, c[0x0][0x618] ;  /* 0x00018600ff067b82 */ /* 0x000e620000000800 */
[----:B------:R-:W-:Y:S02]  /*66b0*/  IMAD.X R5, RZ, RZ, ~R0, P0 ;  /* 0x000000ffff057224 */ /* 0x000fe400000e0e00 */
[----:B------:R-:W-:Y:S01]  /*66c0*/  FMUL R7, R7, UR4 ;  /* 0x0000000407077c20 */ /* 0x000fe20008400000 */
[----:B------:R-:W-:Y:S01]  /*66d0*/  ULDC UR4, c[0x0][0x154] ;  /* 0x0000550000047ab9 */ /* 0x000fe20000000800 */
[-C--:B------:R-:W-:Y:S02]  /*66e0*/  IMAD R0, R5, R14.reuse, RZ ;  /* 0x0000000e05007224 */ /* 0x080fe400078e02ff */
[C---:B------:R-:W-:Y:S01]  /*66f0*/  IMAD.WIDE.U32 R4, R3.reuse, R14, R16 ;  /* 0x0000000e03047225 */ /* 0x040fe200078e0010 */
[----:B------:R-:W2:Y:S01]  /*6700*/  LDC R8, c[0x0][0x608] ;  /* 0x00018200ff087b82 */ /* 0x000ea20000000800 */
[----:B------:R-:W3:Y:S02]  /*6710*/  F2I.U32.TRUNC.NTZ R7, R7 ;  /* 0x0000000700077305 */ /* 0x000ee4000020f000 */
[----:B------:R-:W-:Y:S01]  /*6720*/  IMAD R3, R3, R15, R0 ;  /* 0x0000000f03037224 */ /* 0x000fe200078e0200 */
[----:B------:R-:W-:-:S03]  /*6730*/  I2FP.F32.U32 R0, R18 ;  /* 0x0000001200007245 */ /* 0x000fc60000201000 */
[----:B------:R-:W-:Y:S01]  /*6740*/  IMAD.IADD R3, R5, 0x1, R3 ;  /* 0x0000000105037824 */ /* 0x000fe200078e0203 */
[----:B------:R-:W4:Y:S01]  /*6750*/  LDC R11, c[0x0][0x658] ;  /* 0x00019600ff0b7b82 */ /* 0x000f220000000800 */
[----:B0-----:R-:W-:-:S04]  /*6760*/  ISETP.NE.U32.AND P0, PT, R24, RZ, PT ;  /* 0x000000ff1800720c */ /* 0x001fc80003f05070 */
[----:B------:R-:W-:-:S03]  /*6770*/  ISETP.NE.AND.EX P0, PT, R25, RZ, PT, P0 ;  /* 0x000000ff1900720c */ /* 0x000fc60003f05300 */
[----:B------:R-:W0:Y:S01]  /*6780*/  LDC R9, c[0x0][0x144] ;  /* 0x00005100ff097b82 */ /* 0x000e220000000800 */
[-C--:B-1----:R-:W-:Y:S01]  /*6790*/  SHF.R.U64 R10, R4, R6.reuse, R3 ;  /* 0x00000006040a7219 */ /* 0x082fe20000001203 */
[----:B---3--:R-:W-:Y:S01]  /*67a0*/  IMAD.MOV R7, RZ, RZ, -R7 ;  /* 0x000000ffff077224 */ /* 0x008fe200078e0a07 */
[----:B------:R-:W-:Y:S01]  /*67b0*/  SHF.R.U32.HI R3, RZ, R6, R3 ;  /* 0x00000006ff037219 */ /* 0x000fe20000011603 */
[----:B------:R-:W-:-:S04]  /*67c0*/  FMUL R6, R0, UR4 ;  /* 0x0000000400067c20 */ /* 0x000fc80008400000 */
[----:B------:R-:W1:Y:S01]  /*67d0*/  LDC R21, c[0x0][0x148] ;  /* 0x00005200ff157b82 */ /* 0x000e620000000800 */
[----:B------:R3:W0:Y:S01]  /*67e0*/  F2I.U32.TRUNC.NTZ R14, R6 ;  /* 0x00000006000e7305 */ /* 0x000622000020f000 */
[-CC-:B--2---:R-:W-:Y:S02]  /*67f0*/  SHF.R.U64 R13, R10, R8.reuse, R3.reuse ;  /* 0x000000080a0d7219 */ /* 0x184fe40000001203 */
[----:B------:R-:W-:-:S04]  /*6800*/  SHF.R.U32.HI R0, RZ, R8, R3 ;  /* 0x00000008ff007219 */ /* 0x000fc80000011603 */
[----:B------:R-:W2:Y:S01]  /*6810*/  LDC R20, c[0x0][0x648] ;  /* 0x00019200ff147b82 */ /* 0x000ea20000000800 */
[-CC-:B----4-:R-:W-:Y:S02]  /*6820*/  SHF.R.U64 R15, R13, R11.reuse, R0.reuse ;  /* 0x0000000b0d0f7219 */ /* 0x190fe40000001200 */
[----:B------:R-:W-:-:S03]  /*6830*/  SHF.R.U32.HI R5, RZ, R11, R0 ;  /* 0x0000000bff057219 */ /* 0x000fc60000011600 */
[----:B------:R-:W-:Y:S02]  /*6840*/  IMAD.MOV.U32 R4, RZ, RZ, R15 ;  /* 0x000000ffff047224 */ /* 0x000fe400078e000f */
[----:B------:R-:W4:Y:S01]  /*6850*/  LDC R26, c[0x0][0x638] ;  /* 0x00018e00ff1a7b82 */ /* 0x000f220000000800 */
[----:B0-----:R-:W-:-:S07]  /*6860*/  IMAD R22, R9, R7, R12 ;  /* 0x0000000709167224 */ /* 0x001fce00078e020c */
[----:B------:R-:W0:Y:S08]  /*6870*/  LDC R27, c[0x0][0x610] ;  /* 0x00018400ff1b7b82 */ /* 0x000e300000000800 */
[----:B------:R-:W0:Y:S01]  /*6880*/  LDC R28, c[0x0][0x600] ;  /* 0x00018000ff1c7b82 */ /* 0x000e220000000800 */
[----:B-123--:R-:W-:Y:S05]  /*6890*/  @!P0 BRA `(.L_x_166) ;  /* 0x0000000000288947 */ /* 0x00efea0003800000 */
[----:B------:R-:W1:Y:S02]  /*68a0*/  LDC R0, c[0x0][0x64c] ;  /* 0x00019300ff007b82 */ /* 0x000e640000000800 */
[----:B-1----:R-:W-:-:S05]  /*68b0*/  IADD3 R3, P0, R15, R0, RZ ;  /* 0x000000000f037210 */ /* 0x002fca0007f1e0ff */
        /* <DEDUP_REMOVED lines=8> */
.L_x_166:
[----:B------:R-:W-:Y:S01]  /*6940*/  ISETP.NE.AND P0, PT, R2, 0x1, PT ;  /* 0x000000010200780c */ /* 0x000fe20003f05270 */
[----:B------:R-:W-:Y:S01]  /*6950*/  IMAD.MOV R14, RZ, RZ, -R14 ;  /* 0x000000ffff0e7224 */ /* 0x000fe200078e0a0e */
[----:B------:R-:W-:Y:S02]  /*6960*/  SHF.R.U64 R0, R4, R20, R5 ;  /* 0x0000001404007219 */ /* 0x000fe40000001205 */
[----:B------:R-:W-:Y:S02]  /*6970*/  LOP3.LUT R3, R13, R102, RZ, 0xc0, !PT ;  /* 0x000000660d037212 */ /* 0x000fe400078ec0ff */
[----:B------:R-:W-:Y:S01]  /*6980*/  LOP3.LUT R5, R10, R101, RZ, 0xc0, !PT ;  /* 0x000000650a057212 */ /* 0x000fe200078ec0ff */
[----:B------:R-:W-:Y:S02]  /*6990*/  IMAD.MOV R4, RZ, RZ, -R0 ;  /* 0x000000ffff047224 */ /* 0x000fe400078e0a00 */
[----:B------:R-:W-:Y:S02]  /*69a0*/  IMAD R3, R98, R0, R3 ;  /* 0x0000000062037224 */ /* 0x000fe400078e0203 */
[----:B----4-:R-:W-:-:S02]  /*69b0*/  IMAD R0, R4, R26, R15 ;  /* 0x0000001a04007224 */ /* 0x010fc400078e020f */
[----:B------:R-:W-:Y:S02]  /*69c0*/  @P0 IMAD R22, R21, R14, R18 ;  /* 0x0000000e15160224 */ /* 0x000fe400078e0212 */
[----:B------:R-:W-:Y:S02]  /*69d0*/  IMAD.MOV.U32 R4, RZ, RZ, 0x1 ;  /* 0x00000001ff047424 */ /* 0x000fe400078e00ff */
[----:B0-----:R-:W-:Y:S02]  /*69e0*/  IMAD R22, R3, R27, R22 ;  /* 0x0000001b03167224 */ /* 0x001fe400078e0216 */
[----:B------:R-:W-:Y:S01]  /*69f0*/  IMAD R3, R0, R28, R5 ;  /* 0x0000001c00037224 */ /* 0x000fe200078e0205 */
[----:B------:R-:W-:-:S04]  /*6a00*/  PRMT R0, R4, 0x7610, R0 ;  /* 0x0000761004007816 */ /* 0x000fc80000000000 */
[----:B------:R-:W-:Y:S02]  /*6a10*/  SEL R18, R3, R22, !P0 ;  /* 0x0000001603127207 */ /* 0x000fe40004000000 */
[----:B------:R-:W-:-:S07]  /*6a20*/  SEL R22, R22, R3, !P0 ;  /* 0x0000000316167207 */ /* 0x000fce0004000000 */
.L_x_164:
[----:B------:R-:W-:Y:S01]  /*6a30*/  LOP3.LUT P0, RZ, R0, 0xff, RZ, 0xc0, !PT ;  /* 0x000000ff00ff7812 */ /* 0x000fe2000780c0ff */
[----:B------:R-:W-:Y:S01]  /*6a40*/  UIMAD.WIDE.U32 UR4, UR38, 0x38e38e39, URZ ;  /* 0x38e38e39260478a5 */ /* 0x000fe2000f8e003f */
[----:B------:R-:W-:-:S03]  /*6a50*/  LOP3.LUT R105, R105, 0x1, RZ, 0x3c, !PT ;  /* 0x0000000169697812 */ /* 0x000fc600078e3cff */
[----:B------:R-:W-:-:S04]  /*6a60*/  USHF.R.U32.HI UR4, URZ, 0x1, UR5 ;  /* 0x000000013f047899 */ /* 0x000fc80008011605 */
[----:B------:R-:W-:-:S04]  /*6a70*/  UIMAD UR38, UR4, -0x9, UR38 ;  /* 0xfffffff7042678a4 */ /* 0x000fc8000f8e0226 */
[----:B------:R-:W-:Y:S08]  /*6a80*/  @P0 BRA `(.L_x_167) ;  /* 0xffffffac00700947 */ /* 0x000ff0000383ffff */
[----:B------:R-:W-:Y:S05]  /*6a90*/  EXIT ;  /* 0x000000000000794d */ /* 0x000fea0003800000 */
.L_x_18:
[----:B------:R-:W-:-:S08]  /*6aa0*/  ISETP.NE.AND P0, PT, R9, RZ, PT ;  /* 0x000000ff0900720c */ /* 0x000fd00003f05270 */
[----:B0-----:R-:W0:-:S00]  /*6ab0*/  USETMAXREG.DEALLOC.CTAPOOL 0x28 ;  /* 0x00000028000079c8 */ /* 0x001e0000080e0500 */
[----:B------:R-:W-:Y:S05]  /*6ac0*/  @P0 EXIT ;  /* 0x000000000000094d */ /* 0x000fea0003800000 */
[----:B0-----:R-:W-:Y:S01]  /*6ad0*/  LOP3.LUT P0, RZ, R3, 0xff, RZ, 0xc0, !PT ;  /* 0x000000ff03ff7812 */ /* 0x001fe2000780c0ff */
[----:B------:R-:W-:Y:S02]  /*6ae0*/  IMAD.MOV.U32 R3, RZ, RZ, 0x1 ;  /* 0x00000001ff037424 */ /* 0x000fe400078e00ff */
[----:B------:R-:W-:-:S10]  /*6af0*/  IMAD.MOV.U32 R8, RZ, RZ, RZ ;  /* 0x000000ffff087224 */ /* 0x000fd400078e00ff */
[----:B------:R-:W-:Y:S05]  /*6b00*/  @!P0 BRA `(.L_x_168) ;  /* 0x0000000c00688947 */ /* 0x000fea0003800000 */
[----:B------:R-:W0:Y:S01]  /*6b10*/  S2UR UR9, SR_CgaCtaId ;  /* 0x00000000000979c3 */ /* 0x000e220000008800 */
[----:B------:R-:W-:Y:S01]  /*6b20*/  ULDC UR5, c[0x0][0x658] ;  /* 0x0001960000057ab9 */ /* 0x000fe20000000800 */
[----:B------:R-:W-:Y:S01]  /*6b30*/  UMOV UR10, 0xffffffff ;  /* 0xffffffff000a7882 */ /* 0x000fe20000000000 */
[----:B------:R-:W-:Y:S01]  /*6b40*/  UMOV UR11, 0x1 ;  /* 0x00000001000b7882 */ /* 0x000fe20000000000 */
[----:B------:R-:W-:Y:S01]  /*6b50*/  USHF.L.U32 UR10, UR10, UR5, URZ ;  /* 0x000000050a0a7299 */ /* 0x000fe2000800063f */
[----:B------:R-:W-:Y:S01]  /*6b60*/  LOP3.LUT P0, RZ, R4, 0x1f, RZ, 0xc0, !PT ;  /* 0x0000001f04ff7812 */ /* 0x000fe2000780c0ff */
[----:B------:R-:W-:Y:S01]  /*6b70*/  BSSY B0, `(.L_x_168) ;  /* 0x00000d3000007945 */ /* 0x000fe20003800000 */
[C---:B------:R-:W-:Y:S01]  /*6b80*/  ISETP.NE.AND P2, PT, R5.reuse, RZ, PT ;  /* 0x000000ff0500720c */ /* 0x040fe20003f45270 */
[----:B------:R-:W-:Y:S01]  /*6b90*/  ULOP3.LUT UR13, URZ, UR10, URZ, 0x33, !UPT ;  /* 0x0000000a3f0d7292 */ /* 0x000fe2000f8e333f */
[----:B------:R-:W-:Y:S01]  /*6ba0*/  ISETP.NE.OR P0, PT, R5, RZ, !P0 ;  /* 0x000000ff0500720c */ /* 0x000fe20004705670 */
[----:B------:R-:W-:Y:S01]  /*6bb0*/  IMAD.MOV.U32 R10, RZ, RZ, 0x1 ;  /* 0x00000001ff0a7424 */ /* 0x000fe200078e00ff */
[----:B------:R-:W-:Y:S01]  /*6bc0*/  LOP3.LUT R9, R23, 0x2, RZ, 0xfc, !PT ;  /* 0x0000000217097812 */ /* 0x000fe200078efcff */
[----:B------:R-:W-:Y:S01]  /*6bd0*/  IMAD.MOV.U32 R3, RZ, RZ, 0x1 ;  /* 0x00000001ff037424 */ /* 0x000fe200078e00ff */
[----:B------:R-:W-:Y:S01]  /*6be0*/  ULDC UR4, c[0x0][0x600] ;  /* 0x0001800000047ab9 */ /* 0x000fe20000000800 */
[----:B------:R-:W-:Y:S01]  /*6bf0*/  IMAD.MOV.U32 R8, RZ, RZ, RZ ;  /* 0x000000ffff087224 */ /* 0x000fe200078e00ff */
[----:B------:R-:W-:Y:S01]  /*6c00*/  UMOV UR18, 0x55 ;  /* 0x0000005500127882 */ /* 0x000fe20000000000 */
[----:B------:R-:W-:-:S02]  /*6c10*/  UIADD3 UR26, UR40, 0x1, URZ ;  /* 0x00000001281a7890 */ /* 0x000fc4000fffe03f */
[----:B------:R-:W-:Y:S02]  /*6c20*/  UIADD3 UR4, UR4, -0x1, URZ ;  /* 0xffffffff04047890 */ /* 0x000fe4000fffe03f */
[----:B------:R-:W-:Y:S01]  /*6c30*/  USHF.L.U32 UR5, UR11, UR5, URZ ;  /* 0x000000050b057299 */ /* 0x000fe2000800063f */
[----:B------:R-:W-:Y:S01]  /*6c40*/  ULDC.64 UR24, c[0x0][0x198] ;  /* 0x0000660000187ab9 */ /* 0x000fe20000000a00 */
[----:B0-----:R-:W-:Y:S02]  /*6c50*/  ULOP3.LUT UR8, UR9, 0x1, URZ, 0xc0, !UPT ;  /* 0x0000000109087892 */ /* 0x001fe4000f8ec03f */
[----:B------:R-:W-:Y:S02]  /*6c60*/  USHF.R.U32.HI UR27, URZ, 0x1, UR9 ;  /* 0x000000013f1b7899 */ /* 0x000fe40008011609 */
[----:B------:R-:W-:Y:S02]  /*6c70*/  USHF.L.U32 UR6, UR9, 0x6, URZ ;  /* 0x0000000609067899 */ /* 0x000fe4000800063f */
[----:B------:R-:W-:-:S02]  /*6c80*/  USHF.L.U32 UR7, UR9, 0xb, URZ ;  /* 0x0000000b09077899 */ /* 0x000fc4000800063f */
[----:B------:R-:W-:Y:S02]  /*6c90*/  ULOP3.LUT UR9, UR9, 0xfffffffe, URZ, 0xc0, !UPT ;  /* 0xfffffffe09097892 */ /* 0x000fe4000f8ec03f */
[----:B------:R-:W-:Y:S02]  /*6ca0*/  UISETP.GT.U32.AND UP0, UPT, UR8, 0xffff, UPT ;  /* 0x0000ffff0800788c */ /* 0x000fe4000bf04070 */
[----:B------:R-:W-:Y:S02]  /*6cb0*/  USHF.L.U32 UR10, UR11, UR9, URZ ;  /* 0x000000090b0a7299 */ /* 0x000fe4000800063f */
[----:B------:R-:W-:Y:S02]  /*6cc0*/  ULOP3.LUT UR9, UR9, 0x1, URZ, 0xfc, !UPT ;  /* 0x0000000109097892 */ /* 0x000fe4000f8efc3f */
[----:B------:R-:W-:Y:S02]  /*6cd0*/  USEL UR8, UR8, 0xffff, !UP0 ;  /* 0x0000ffff08087887 */ /* 0x000fe4000c000000 */
[----:B------:R-:W-:-:S02]  /*6ce0*/  USHF.L.U32 UR9, UR11, UR9, URZ ;  /* 0x000000090b097299 */ /* 0x000fc4000800063f */
[----:B------:R-:W-:Y:S02]  /*6cf0*/  ULOP3.LUT UR8, UR8, 0xffff, URZ, 0xc0, !UPT ;  /* 0x0000ffff08087892 */ /* 0x000fe4000f8ec03f */
[----:B------:R-:W-:Y:S02]  /*6d00*/  ULOP3.LUT UR6, UR6, 0x40, URZ, 0xc0, !UPT ;  /* 0x0000004006067892 */ /* 0x000fe4000f8ec03f */
[----:B------:R-:W-:Y:S02]  /*6d10*/  ULOP3.LUT UR7, UR7, 0x800, URZ, 0xc0, !UPT ;  /* 0x0000080007077892 */ /* 0x000fe4000f8ec03f */
[----:B------:R-:W-:Y:S02]  /*6d20*/  ULOP3.LUT UR19, UR10, UR9, URZ, 0xfc, !UPT ;  /* 0x000000090a137292 */ /* 0x000fe4000f8efc3f */
[----:B------:R-:W-:-:S12]  /*6d30*/  USHF.L.U32 UR18, UR18, UR8, URZ ;  /* 0x0000000812127299 */ /* 0x000fd8000800063f */
.L_x_180:
[----:B------:R-:W-:-:S03]  /*6d40*/  UMOV UR8, 0xffffffff ;  /* 0xffffffff00087882 */ /* 0x000fc60000000000 */
[----:B------:R-:W-:Y:S05]  /*6d50*/  BRA.DIV UR8, `(.L_x_169) ;  /* 0x0000001208a47947 */ /* 0x000fea000b800000 */
[----:B------:R-:W-:-:S13]  /*6d60*/  ELECT P6, URZ, PT ;  /* 0x00000000003f782f */ /* 0x000fda00038c0000 */
.L_x_198:
[----:B------:R-:W0:Y:S01]  /*6d70*/  LDC R4, c[0x0][0x28c] ;  /* 0x0000a300ff047b82 */ /* 0x000e220000000800 */
[----:B------:R-:W-:Y:S01]  /*6d80*/  BSSY B1, `(.L_x_170) ;  /* 0x000003d000017945 */ /* 0x000fe20003800000 */
[----:B0-----:R-:W-:-:S13]  /*6d90*/  ISETP.LT.OR P6, PT, R4, 0x1, !P6 ;  /* 0x000000010400780c */ /* 0x001fda00077c1670 */
[----:B------:R-:W-:Y:S05]  /*6da0*/  @P6 BRA `(.L_x_171) ;  /* 0x0000000000e86947 */ /* 0x000fea0003800000 */
[----:B------:R-:W-:Y:S01]  /*6db0*/  LEA R22, R22, UR27, 0x2 ;  /* 0x0000001b16167c11 */ /* 0x000fe2000f8e10ff */
[----:B------:R-:W-:Y:S01]  /*6dc0*/  IMAD.MOV.U32 R12, RZ, RZ, RZ ;  /* 0x000000ffff0c7224 */ /* 0x000fe200078e00ff */
[----:B------:R-:W-:Y:S01]  /*6dd0*/  LEA R18, R18, UR6, 0x7 ;  /* 0x0000000612127c11 */ /* 0x000fe2000f8e38ff */
[----:B------:R-:W-:Y:S02]  /*6de0*/  IMAD.U32 R14, RZ, RZ, UR26 ;  /* 0x0000001aff0e7e24 */ /* 0x000fe4000f8e00ff */
[----:B------:R-:W-:Y:S02]  /*6df0*/  IMAD.MOV.U32 R4, RZ, RZ, R3 ;  /* 0x000000ffff047224 */ /* 0x000fe400078e0003 */
[----:B------:R-:W-:Y:S02]  /*6e00*/  IMAD.MOV.U32 R5, RZ, RZ, R8 ;  /* 0x000000ffff057224 */ /* 0x000fe400078e0008 */
[----:B------:R-:W-:-:S07]  /*6e10*/  IMAD.SHL.U32 R22, R22, 0x10, RZ ;  /* 0x0000001016167824 */ /* 0x000fce00078e00ff */
.L_x_175:
[----:B------:R-:W0:Y:S01]  /*6e20*/  S2R R7, SR_CgaCtaId ;  /* 0x0000000000077919 */ /* 0x000e220000008800 */
[----:B------:R-:W-:-:S04]  /*6e30*/  MOV R6, 0x400 ;  /* 0x0000040000067802 */ /* 0x000fc80000000f00 */
[----:B0-----:R-:W-:Y:S02]  /*6e40*/  LEA R13, R7, R6, 0x18 ;  /* 0x00000006070d7211 */ /* 0x001fe400078ec0ff */
[----:B------:R-:W-:Y:S01]  /*6e50*/  SHF.L.U32 R6, R4, 0x1f, RZ ;  /* 0x0000001f04067819 */ /* 0x000fe200000006ff */
[----:B------:R-:W0:Y:S02]  /*6e60*/  @!P2 LDC R7, c[0x0][0x500] ;  /* 0x00014000ff07ab82 */ /* 0x000e240000000800 */
[----:B------:R-:W-:-:S04]  /*6e70*/  IMAD R11, R5, 0x8, R13 ;  /* 0x00000008050b7824 */ /* 0x000fc800078e020d */
[----:B------:R-:W1:Y:S02]  /*6e80*/  SYNCS.PHASECHK.TRANS64.TRYWAIT P1, [R11+URZ+0x48], R6 ;  /* 0x000048060b0075a7 */ /* 0x000e64000802017f */
[----:B-1----:R-:W-:Y:S05]  /*6e90*/  @!P1 BRA `(.L_x_172) ;  /* 0x0000001000749947 */ /* 0x002fea0003800000 */
.L_x_199:
[----:B-1----:R-:W-:Y:S01]  /*6ea0*/  PRMT R6, R9, 0x9910, RZ ;  /* 0x0000991009067816 */ /* 0x002fe200000000ff */
[----:B0-----:R0:W-:Y:S03]  /*6eb0*/  @!P2 SYNCS.ARRIVE.TRANS64 RZ, [R11+URZ], R7 ;  /* 0x000000070bffa9a7 */ /* 0x0011e6000800003f */
[----:B------:R-:W-:-:S13]  /*6ec0*/  ISETP.NE.AND P1, PT, R6, 0x2, PT ;  /* 0x000000020600780c */ /* 0x000fda0003f25270 */
[----:B0-----:R-:W-:Y:S05]  /*6ed0*/  @P1 BRA `(.L_x_173) ;  /* 0x0000000000041947 */ /* 0x001fea0003800000 */
[----:B------:R-:W-:Y:S01]  /*6ee0*/  BPT.TRAP 0x1 ;  /* 0x000000040000795c */ /* 0x000fe20000300000 */
.L_x_173:
[----:B------:R-:W-:Y:S05]  /*6ef0*/  @P0 BRA `(.L_x_174) ;  /* 0x0000000000040947 */ /* 0x000fea0003800000 */
[----:B------:R-:W-:Y:S01]  /*6f00*/  BPT.TRAP 0x1 ;  /* 0x000000040000795c */ /* 0x000fe20000300000 */
.L_x_174:
[----:B------:R-:W-:Y:S01]  /*6f10*/  LEA R6, R5, UR27, 0x2 ;  /* 0x0000001b05067c11 */ /* 0x000fe2000f8e10ff */
[----:B------:R-:W-:Y:S01]  /*6f20*/  VIADD R14, R14, 0xffffffff ;  /* 0xffffffff0e0e7836 */ /* 0x000fe20000000000 */
[----:B------:R-:W-:Y:S01]  /*6f30*/  R2UR UR22, R22 ;  /* 0x00000000161672ca */ /* 0x000fe200000e0000 */
[----:B------:R-:W-:Y:S01]  /*6f40*/  UIADD3 UR14, UP0, UR24, 0xf0, URZ ;  /* 0x000000f0180e7890 */ /* 0x000fe2000ff1e03f */
[----:B------:R-:W-:Y:S01]  /*6f50*/  R2UR UR9, R11 ;  /* 0x000000000b0972ca */ /* 0x000fe200000e0000 */
[----:B------:R-:W-:Y:S01]  /*6f60*/  IMAD.SHL.U32 R6, R6, 0x200, RZ ;  /* 0x0000020006067824 */ /* 0x000fe200078e00ff */
[----:B------:R-:W-:Y:S01]  /*6f70*/  R2UR UR10, R12 ;  /* 0x000000000c0a72ca */ /* 0x000fe200000e0000 */
[----:B------:R-:W-:Y:S01]  /*6f80*/  UIADD3 UR30, UP1, UR24, 0x1f0, URZ ;  /* 0x000001f0181e7890 */ /* 0x000fe2000ff3e03f */
[----:B------:R-:W-:Y:S01]  /*6f90*/  R2UR UR12, R19 ;  /* 0x00000000130c72ca */ /* 0x000fe200000e0000 */
[--C-:B------:R-:W-:Y:S01]  /*6fa0*/  IMAD R7, R6, 0x4, R13.reuse ;  /* 0x0000000406077824 */ /* 0x100fe200078e020d */
[----:B------:R-:W-:Y:S01]  /*6fb0*/  LEA R6, R5, UR7, 0xc ;  /* 0x0000000705067c11 */ /* 0x000fe2000f8e60ff */
[----:B------:R-:W-:Y:S01]  /*6fc0*/  UIADD3.X UR15, URZ, UR25, URZ, UP0, !UPT ;  /* 0x000000193f0f7290 */ /* 0x000fe200087fe43f */
[----:B------:R-:W-:Y:S01]  /*6fd0*/  R2UR UR23, R18 ;  /* 0x00000000121772ca */ /* 0x000fe200000e0000 */
[----:B------:R-:W-:Y:S01]  /*6fe0*/  UPRMT UR20, URZ, 0x5410, UR18 ;  /* 0x000054103f147896 */ /* 0x000fe20008000012 */
[----:B------:R-:W-:Y:S01]  /*6ff0*/  R2UR UR8, R7 ;  /* 0x00000000070872ca */ /* 0x000fe200000e0000 */
[----:B------:R-:W-:Y:S01]  /*7000*/  IMAD R6, R6, 0x4, R13 ;  /* 0x0000000406067824 */ /* 0x000fe200078e020d */
[----:B------:R-:W-:Y:S01]  /*7010*/  ISETP.GT.AND P3, PT, R14, 0x1, PT ;  /* 0x000000010e00780c */ /* 0x000fe20003f64270 */
[----:B------:R-:W-:Y:S01]  /*7020*/  VIADD R5, R5, 0x1 ;  /* 0x0000000105057836 */ /* 0x000fe20000000000 */
[----:B------:R-:W-:Y:S01]  /*7030*/  UPRMT UR28, URZ, 0x5410, UR19 ;  /* 0x000054103f1c7896 */ /* 0x000fe20008000013 */
[----:B------:R-:W-:Y:S01]  /*7040*/  VIADD R12, R12, 0x20 ;  /* 0x000000200c0c7836 */ /* 0x000fe20000000000 */
[----:B------:R-:W-:Y:S01]  /*7050*/  R2UR UR11, R6 ;  /* 0x00000000060b72ca */ /* 0x000fe200000e0000 */
[----:B------:R-:W-:Y:S01]  /*7060*/  UIADD3.X UR31, URZ, UR25, URZ, UP1, !UPT ;  /* 0x000000193f1f7290 */ /* 0x000fe20008ffe43f */
[----:B------:R-:W-:Y:S01]  /*7070*/  ISETP.NE.AND P1, PT, R5, 0x9, PT ;  /* 0x000000090500780c */ /* 0x000fe20003f25270 */
[----:B------:R-:W-:Y:S01]  /*7080*/  UMOV UR16, 0x0 ;  /* 0x0000000000107882 */ /* 0x000fe20000000000 */
[----:B------:R-:W-:-:S02]  /*7090*/  UMOV UR17, 0x10000000 ;  /* 0x1000000000117882 */ /* 0x000fc40000000000 */
[----:B------:R-:W-:Y:S01]  /*70a0*/  SEL R7, RZ, 0x1, P1 ;  /* 0x00000001ff077807 */ /* 0x000fe20000800000 */
[----:B------:R-:W-:Y:S01]  /*70b0*/  UIADD3 UR8, UR8, 0x180, URZ ;  /* 0x0000018008087890 */ /* 0x000fe2000fffe03f */
[----:B------:R-:W-:Y:S02]  /*70c0*/  SEL R5, R5, RZ, P1 ;  /* 0x000000ff05057207 */ /* 0x000fe40000800000 */
[----:B------:R-:W-:-:S03]  /*70d0*/  LOP3.LUT R4, R4, R7, RZ, 0x3c, !PT ;  /* 0x0000000704047212 */ /* 0x000fc600078e3cff */
[----:B------:R-:W-:-:S03]  /*70e0*/  UIADD3 UR21, UR11, 0x12180, URZ ;  /* 0x000121800b157890 */ /* 0x000fc6000fffe03f */
[----:B------:R-:W-:Y:S02]  /*70f0*/  UMOV UR11, UR22 ;  /* 0x00000016000b7c82 */ /* 0x000fe40008000000 */
[----:B------:R0:W-:Y:S02]  /*7100*/  UTMALDG.3D.MULTICAST [UR8], [UR14], UR20, desc[UR16] ;  /* 0x000010080e0073b4 */ /* 0x0001e40008011814 */
[----:B0-----:R-:W-:Y:S01]  /*7110*/  UMOV UR8, UR21 ;  /* 0x0000001500087c82 */ /* 0x001fe20008000000 */
[----:B------:R-:W-:Y:S02]  /*7120*/  UMOV UR11, UR23 ;  /* 0x00000017000b7c82 */ /* 0x000fe40008000000 */
[----:B------:R0:W-:Y:S02]  /*7130*/  UTMALDG.3D.MULTICAST [UR8], [UR30], UR28, desc[UR16] ;  /* 0x000010081e0073b4 */ /* 0x0001e4000801181c */
[----:B0-----:R-:W-:Y:S05]  /*7140*/  @P3 BRA `(.L_x_175) ;  /* 0xfffffffc00343947 */ /* 0x001fea000383ffff */
.L_x_171:
[----:B------:R-:W-:Y:S05]  /*7150*/  BSYNC B1 ;  /* 0x0000000000017941 */ /* 0x000fea0003800000 */
.L_x_170:
[----:B------:R-:W2:Y:S01]  /*7160*/  LDL.64 R20, [R1] ;  /* 0x0000000001147983 */ /* 0x000ea20000100a00 */
[----:B------:R-:W-:Y:S01]  /*7170*/  LOP3.LUT P4, RZ, R10, 0xff, RZ, 0xc0, !PT ;  /* 0x000000ff0aff7812 */ /* 0x000fe2000788c0ff */
[----:B------:R-:W-:Y:S01]  /*7180*/  VIADD R7, R8, UR40 ;  /* 0x0000002808077c36 */ /* 0x000fe20008000000 */
[----:B------:R-:W-:Y:S01]  /*7190*/  ULDC.64 UR8, c[0x0][0x650] ;  /* 0x0001940000087ab9 */ /* 0x000fe20000000a00 */
[----:B------:R-:W-:Y:S01]  /*71a0*/  IMAD.U32 R8, RZ, RZ, UR40 ;  /* 0x00000028ff087e24 */ /* 0x000fe2000f8e00ff */
[----:B------:R-:W-:Y:S01]  /*71b0*/  UISETP.GE.U32.AND UP0, UPT, UR40, 0x9, UPT ;  /* 0x000000092800788c */ /* 0x000fe2000bf06070 */
[----:B------:R-:W-:Y:S01]  /*71c0*/  BSSY B1, `(.L_x_176) ;  /* 0x000006b000017945 */ /* 0x000fe20003800000 */
[----:B------:R-:W-:Y:S01]  /*71d0*/  ISETP.GT.U32.AND P1, PT, R7, 0x8, PT ;  /* 0x000000080700780c */ /* 0x000fe20003f24070 */
[----:B------:R-:W-:Y:S01]  /*71e0*/  IMAD.MOV.U32 R22, RZ, RZ, -0x1 ;  /* 0xffffffffff167424 */ /* 0x000fe200078e00ff */
[----:B------:R-:W-:Y:S01]  /*71f0*/  PRMT R10, RZ, 0x7610, R10 ;  /* 0x00007610ff0a7816 */ /* 0x000fe2000000000a */
[----:B------:R-:W-:Y:S01]  /*7200*/  IMAD.MOV.U32 R18, RZ, RZ, -0x1 ;  /* 0xffffffffff127424 */ /* 0x000fe200078e00ff */
[----:B------:R-:W-:Y:S01]  /*7210*/  ISETP.LT.U32.AND P1, PT, R8, 0x9, P1 ;  /* 0x000000090800780c */ /* 0x000fe20000f21070 */
[----:B------:R-:W-:Y:S01]  /*7220*/  IMAD.MOV.U32 R19, RZ, RZ, -0x1 ;  /* 0xffffffffff137424 */ /* 0x000fe200078e00ff */
[----:B------:R-:W-:Y:S01]  /*7230*/  PLOP3.LUT P3, PT, PT, PT, UP0, 0x80, 0x0 ;  /* 0x000000000000781c */ /* 0x000fe20003f6f008 */
[----:B------:R-:W0:Y:S01]  /*7240*/  @P4 S2R R5, SR_CgaCtaId ;  /* 0x0000000000054919 */ /* 0x000e220000008800 */
[----:B------:R-:W-:-:S04]  /*7250*/  @P4 MOV R4, 0x400 ;  /* 0x0000040000044802 */ /* 0x000fc80000000f00 */
[----:B0-----:R-:W-:Y:S01]  /*7260*/  @P4 LEA R6, R5, R4, 0x18 ;  /* 0x0000000405064211 */ /* 0x001fe200078ec0ff */
[----:B------:R-:W-:Y:S01]  /*7270*/  IMAD.WIDE.U32 R4, R7, 0x38e38e39, RZ ;  /* 0x38e38e3907047825 */ /* 0x000fe200078e00ff */
[----:B------:R-:W-:Y:S02]  /*7280*/  SEL R4, RZ, 0x1, !P1 ;  /* 0x00000001ff047807 */ /* 0x000fe40004800000 */
[----:B------:R0:W-:Y:S02]  /*7290*/  @P4 SYNCS.ARRIVE.TRANS64.A1T0 RZ, [R6+URZ+0xc8], RZ ;  /* 0x0000c8ff06ff49a7 */ /* 0x0001e4000810003f */
[----:B------:R-:W-:Y:S02]  /*72a0*/  LOP3.LUT R3, R3, R4, RZ, 0x3c, !PT ;  /* 0x0000000403037212 */ /* 0x000fe400078e3cff */
[----:B------:R-:W-:Y:S02]  /*72b0*/  PRMT R4, RZ, 0x7610, R4 ;  /* 0x00007610ff047816 */ /* 0x000fe40000000004 */
[----:B0-----:R-:W-:-:S04]  /*72c0*/  SHF.R.U32.HI R6, RZ, 0x1, R5 ;  /* 0x00000001ff067819 */ /* 0x001fc80000011605 */
[----:B------:R-:W-:Y:S01]  /*72d0*/  @P3 LOP3.LUT R3, R3, 0x1, R6, 0x78, !PT ;  /* 0x0000000103033812 */ /* 0x000fe200078e7806 */
[----:B------:R-:W-:Y:S01]  /*72e0*/  IMAD R8, R6, -0x9, R7 ;  /* 0xfffffff706087824 */ /* 0x000fe200078e0207 */
[----:B--2---:R-:W-:-:S04]  /*72f0*/  IADD3 R16, P4, R16, R20, RZ ;  /* 0x0000001410107210 */ /* 0x004fc80007f9e0ff */
[----:B------:R-:W-:Y:S01]  /*7300*/  ISETP.GE.U32.AND P1, PT, R16, UR8, PT ;  /* 0x0000000810007c0c */ /* 0x000fe2000bf26070 */
[----:B------:R-:W-:-:S05]  /*7310*/  IMAD.X R17, R17, 0x1, R0, P4 ;  /* 0x0000000111117824 */ /* 0x000fca00020e0600 */
[----:B------:R-:W-:-:S13]  /*7320*/  ISETP.GE.U32.AND.EX P1, PT, R17, UR9, PT, P1 ;  /* 0x0000000911007c0c */ /* 0x000fda000bf26110 */
[----:B------:R-:W-:Y:S05]  /*7330*/  @P1 BRA `(.L_x_177) ;  /* 0x00000004004c1947 */ /* 0x000fea0003800000 */
[----:B------:R-:W0:Y:S01]  /*7340*/  S2R R12, SR_CTAID.X ;  /* 0x00000000000c7919 */ /* 0x000e220000002500 */
[----:B------:R-:W-:Y:S01]  /*7350*/  ULDC.64 UR8, c[0x0][0x628] ;  /* 0x00018a0000087ab9 */ /* 0x000fe20000000a00 */
[----:B------:R-:W1:Y:S01]  /*7360*/  LDC R13, c[0x0][0x144] ;  /* 0x00005100ff0d7b82 */ /* 0x000e620000000800 */
[----:B------:R-:W-:Y:S01]  /*7370*/  ISETP.NE.U32.AND P1, PT, RZ, UR8, PT ;  /* 0x00000008ff007c0c */ /* 0x000fe2000bf25070 */
[----:B------:R-:W2:Y:S01]  /*7380*/  S2R R11, SR_CTAID.Y ;  /* 0x00000000000b7919 */ /* 0x000ea20000002600 */
[----:B------:R-:W-:Y:S01]  /*7390*/  ULDC UR10, c[0x0][0x150] ;  /* 0x00005400000a7ab9 */ /* 0x000fe20000000800 */
[----:B------:R-:W-:Y:S01]  /*73a0*/  ULDC UR11, c[0x0][0x630] ;  /* 0x00018c00000b7ab9 */ /* 0x000fe20000000800 */
[----:B------:R-:W-:Y:S01]  /*73b0*/  ISETP.NE.AND.EX P1, PT, RZ, UR9, PT, P1 ;  /* 0x00000009ff007c0c */ /* 0x000fe2000bf25310 */
[----:B------:R-:W-:Y:S01]  /*73c0*/  IMAD.MOV.U32 R4, RZ, RZ, R16 ;  /* 0x000000ffff047224 */ /* 0x000fe200078e0010 */
[----:B0-----:R-:W-:-:S05]  /*73d0*/  I2FP.F32.U32 R5, R12 ;  /* 0x0000000c00057245 */ /* 0x001fca0000201000 */
[----:B------:R-:W-:Y:S01]  /*73e0*/  FMUL R14, R5, UR10 ;  /* 0x0000000a050e7c20 */ /* 0x000fe20008400000 */
[----:B------:R-:W-:-:S05]  /*73f0*/  IMAD.MOV.U32 R5, RZ, RZ, R17 ;  /* 0x000000ffff057224 */ /* 0x000fca00078e0011 */
[----:B--2---:R-:W-:Y:S05]  /*7400*/  @!P1 BRA `(.L_x_178) ;  /* 0x0000000000289947 */ /* 0x004fea0003800000 */
[----:B------:R-:W-:Y:S02]  /*7410*/  ULDC UR10, c[0x0][0x634] ;  /* 0x00018d00000a7ab9 */ /* 0x000fe40000000800 */
[----:B------:R-:W-:-:S05]  /*7420*/  IADD3 R5, P1, R16, UR10, RZ ;  /* 0x0000000a10057c10 */ /* 0x000fca000ff3e0ff */
[----:B------:R-:W-:-:S04]  /*7430*/  IMAD.X R15, RZ, RZ, R17, P1 ;  /* 0x000000ffff0f7224 */ /* 0x000fc800008e0611 */
[----:B------:R-:W-:-:S04]  /*7440*/  IMAD.WIDE.U32 R6, R15, UR8, RZ ;  /* 0x000000080f067c25 */ /* 0x000fc8000f8e00ff */
[----:B------:R-:W-:-:S04]  /*7450*/  IMAD.WIDE.U32 R6, P1, R5, UR9, R6 ;  /* 0x0000000905067c25 */ /* 0x000fc8000f820006 */
[----:B------:R-:W-:-:S04]  /*7460*/  IMAD.WIDE.U32 R4, R5, UR8, RZ ;  /* 0x0000000805047c25 */ /* 0x000fc8000f8e00ff */
[----:B------:R-:W-:Y:S01]  /*7470*/  IMAD.MOV.U32 R4, RZ, RZ, R7 ;  /* 0x000000ffff047224 */ /* 0x000fe200078e0007 */
[----:B------:R-:W-:Y:S01]  /*7480*/  IADD3 RZ, P3, R5, R6, RZ ;  /* 0x0000000605ff7210 */ /* 0x000fe20007f7e0ff */
[----:B------:R-:W-:-:S04]  /*7490*/  IMAD.X R5, RZ, RZ, RZ, P1 ;  /* 0x000000ffff057224 */ /* 0x000fc800008e06ff */
[----:B------:R-:W-:-:S08]  /*74a0*/  IMAD.WIDE.U32.X R4, R15, UR9, R4, P3 ;  /* 0x000000090f047c25 */ /* 0x000fd000098e0404 */
.L_x_178:
[--C-:B------:R-:W-:Y:S01]  /*74b0*/  SHF.R.U64 R19, R4, UR11, R5.reuse ;  /* 0x0000000b04137c19 */ /* 0x100fe20008001205 */
[----:B------:R-:W0:Y:S01]  /*74c0*/  F2I.U32.TRUNC.NTZ R14, R14 ;  /* 0x0000000e000e7305 */ /* 0x000e22000020f000 */
[----:B------:R-:W-:Y:S01]  /*74d0*/  SHF.R.U32.HI R4, RZ, UR11, R5 ;  /* 0x0000000bff047c19 */ /* 0x000fe20008011605 */
[----:B------:R-:W-:Y:S01]  /*74e0*/  ULDC.64 UR8, c[0x0][0x620] ;  /* 0x0001880000087ab9 */ /* 0x000fe20000000a00 */
[----:B------:R-:W-:Y:S01]  /*74f0*/  IADD3 R7, P1, RZ, -R19, RZ ;  /* 0x80000013ff077210 */ /* 0x000fe20007f3e0ff */
[----:B------:R-:W-:Y:S01]  /*7500*/  ULDC.64 UR10, c[0x0][0x640] ;  /* 0x00019000000a7ab9 */ /* 0x000fe20000000a00 */
[----:B------:R-:W2:Y:S03]  /*7510*/  LDC R18, c[0x0][0x148] ;  /* 0x00005200ff127b82 */ /* 0x000ea60000000800 */
[----:B------:R-:W-:Y:S01]  /*7520*/  IMAD.X R4, RZ, RZ, ~R4, P1 ;  /* 0x000000ffff047224 */ /* 0x000fe200008e0e04 */
[----:B------:R-:W-:-:S03]  /*7530*/  ISETP.NE.U32.AND P1, PT, RZ, UR10, PT ;  /* 0x0000000aff007c0c */ /* 0x000fc6000bf25070 */
[----:B------:R-:W-:Y:S01]  /*7540*/  IMAD R6, R4, UR8, RZ ;  /* 0x0000000804067c24 */ /* 0x000fe2000f8e02ff */
[----:B------:R-:W-:Y:S01]  /*7550*/  ISETP.NE.AND.EX P1, PT, RZ, UR11, PT, P1 ;  /* 0x0000000bff007c0c */ /* 0x000fe2000bf25310 */
[----:B------:R-:W-:Y:S01]  /*7560*/  IMAD.WIDE.U32 R4, R7, UR8, R16 ;  /* 0x0000000807047c25 */ /* 0x000fe2000f8e0010 */
[----:B------:R-:W-:-:S03]  /*7570*/  ULDC UR8, c[0x0][0x618] ;  /* 0x0001860000087ab9 */ /* 0x000fc60000000800 */
[----:B------:R-:W-:Y:S01]  /*7580*/  IMAD R7, R7, UR9, R6 ;  /* 0x0000000907077c24 */ /* 0x000fe2000f8e0206 */
[----:B------:R-:W-:Y:S01]  /*7590*/  ULDC UR9, c[0x0][0x154] ;  /* 0x0000550000097ab9 */ /* 0x000fe20000000800 */
[----:B0-----:R-:W-:Y:S02]  /*75a0*/  IMAD.MOV R6, RZ, RZ, -R14 ;  /* 0x000000ffff067224 */ /* 0x001fe400078e0a0e */
[----:B------:R-:W-:Y:S02]  /*75b0*/  IMAD.IADD R5, R5, 0x1, R7 ;  /* 0x0000000105057824 */ /* 0x000fe400078e0207 */
[----:B-1----:R-:W-:Y:S01]  /*75c0*/  IMAD R12, R13, R6, R12 ;  /* 0x000000060d0c7224 */ /* 0x002fe200078e020c */
[----:B------:R-:W-:Y:S02]  /*75d0*/  I2FP.F32.U32 R6, R11 ;  /* 0x0000000b00067245 */ /* 0x000fe40000201000 */
[--C-:B------:R-:W-:Y:S02]  /*75e0*/  SHF.R.U64 R13, R4, UR8, R5.reuse ;  /* 0x00000008040d7c19 */ /* 0x100fe40008001205 */
[----:B------:R-:W-:Y:S01]  /*75f0*/  SHF.R.U32.HI R4, RZ, UR8, R5 ;  /* 0x00000008ff047c19 */ /* 0x000fe20008011605 */
[----:B------:R-:W-:Y:S01]  /*7600*/  FMUL R6, R6, UR9 ;  /* 0x0000000906067c20 */ /* 0x000fe20008400000 */
[----:B------:R-:W-:-:S02]  /*7610*/  ULDC UR8, c[0x0][0x608] ;  /* 0x0001820000087ab9 */ /* 0x000fc40000000800 */
[--C-:B------:R-:W-:Y:S01]  /*7620*/  SHF.R.U64 R15, R13, UR8, R4.reuse ;  /* 0x000000080d0f7c19 */ /* 0x100fe20008001204 */
[----:B------:R0:W1:Y:S01]  /*7630*/  F2I.U32.TRUNC.NTZ R20, R6 ;  /* 0x0000000600147305 */ /* 0x000062000020f000 */
[----:B------:R-:W-:Y:S01]  /*7640*/  SHF.R.U32.HI R4, RZ, UR8, R4 ;  /* 0x00000008ff047c19 */ /* 0x000fe20008011604 */
[----:B------:R-:W-:-:S03]  /*7650*/  ULDC UR8, c[0x0][0x658] ;  /* 0x0001960000087ab9 */ /* 0x000fc60000000800 */
[--C-:B------:R-:W-:Y:S02]  /*7660*/  SHF.R.U64 R14, R15, UR8, R4.reuse ;  /* 0x000000080f0e7c19 */ /* 0x100fe40008001204 */
[----:B------:R-:W-:-:S03]  /*7670*/  SHF.R.U32.HI R21, RZ, UR8, R4 ;  /* 0x00000008ff157c19 */ /* 0x000fc60008011604 */
[----:B------:R-:W-:Y:S02]  /*7680*/  IMAD.MOV.U32 R4, RZ, RZ, R14 ;  /* 0x000000ffff047224 */ /* 0x000fe400078e000e */
[----:B------:R-:W-:Y:S01]  /*7690*/  IMAD.MOV.U32 R5, RZ, RZ, R21 ;  /* 0x000000ffff057224 */ /* 0x000fe200078e0015 */
[----:B0-----:R-:W-:Y:S06]  /*76a0*/  @!P1 BRA `(.L_x_179) ;  /* 0x0000000000289947 */ /* 0x001fec0003800000 */
        /* <DEDUP_REMOVED lines=10> */
.L_x_179:
[----:B------:R-:W-:Y:S01]  /*7750*/  ISETP.NE.AND P1, PT, R2, 0x1, PT ;  /* 0x000000010200780c */ /* 0x000fe20003f25270 */
[----:B------:R-:W-:Y:S01]  /*7760*/  ULDC UR8, c[0x0][0x648] ;  /* 0x0001920000087ab9 */ /* 0x000fe20000000800 */
[----:B------:R-:W-:Y:S01]  /*7770*/  LOP3.LUT R15, R15, UR13, RZ, 0xc0, !PT ;  /* 0x0000000d0f0f7c12 */ /* 0x000fe2000f8ec0ff */
[----:B-1----:R-:W-:Y:S01]  /*7780*/  IMAD.MOV R20, RZ, RZ, -R20 ;  /* 0x000000ffff147224 */ /* 0x002fe200078e0a14 */
[----:B------:R-:W-:Y:S01]  /*7790*/  SHF.R.U64 R4, R4, UR8, R5 ;  /* 0x0000000804047c19 */ /* 0x000fe20008001205 */
[----:B------:R-:W-:Y:S01]  /*77a0*/  ULDC UR8, c[0x0][0x638] ;  /* 0x00018e0000087ab9 */ /* 0x000fe20000000800 */
[----:B------:R-:W-:Y:S01]  /*77b0*/  LOP3.LUT R13, R13, UR4, RZ, 0xc0, !PT ;  /* 0x000000040d0d7c12 */ /* 0x000fe2000f8ec0ff */
[----:B------:R-:W-:Y:S02]  /*77c0*/  ULDC UR9, c[0x0][0x610] ;  /* 0x0001840000097ab9 */ /* 0x000fe40000000800 */
[----:B------:R-:W-:Y:S02]  /*77d0*/  IMAD.MOV R5, RZ, RZ, -R4 ;  /* 0x000000ffff057224 */ /* 0x000fe400078e0a04 */
[----:B------:R-:W-:-:S02]  /*77e0*/  IMAD R15, R4, UR5, R15 ;  /* 0x00000005040f7c24 */ /* 0x000fc4000f8e020f */
[----:B--2---:R-:W-:Y:S02]  /*77f0*/  @P1 IMAD R12, R18, R20, R11 ;  /* 0x00000014120c1224 */ /* 0x004fe400078e020b */
[----:B------:R-:W-:Y:S01]  /*7800*/  IMAD R14, R5, UR8, R14 ;  /* 0x00000008050e7c24 */ /* 0x000fe2000f8e020e */
[----:B------:R-:W-:Y:S01]  /*7810*/  ULDC UR8, c[0x0][0x600] ;  /* 0x0001800000087ab9 */ /* 0x000fe20000000800 */
[----:B------:R-:W-:Y:S02]  /*7820*/  IMAD R12, R15, UR9, R12 ;  /* 0x000000090f0c7c24 */ /* 0x000fe4000f8e020c */
[----:B------:R-:W-:Y:S02]  /*7830*/  IMAD R5, R14, UR8, R13 ;  /* 0x000000080e057c24 */ /* 0x000fe4000f8e020d */
[----:B------:R-:W-:-:S03]  /*7840*/  IMAD.MOV.U32 R4, RZ, RZ, 0x1 ;  /* 0x00000001ff047424 */ /* 0x000fc600078e00ff */
[----:B------:R-:W-:Y:S02]  /*7850*/  SEL R18, R5, R12, !P1 ;  /* 0x0000000c05127207 */ /* 0x000fe40004800000 */
[----:B------:R-:W-:-:S07]  /*7860*/  SEL R22, R12, R5, !P1 ;  /* 0x000000050c167207 */ /* 0x000fce0004800000 */
.L_x_177:
[----:B------:R-:W-:Y:S05]  /*7870*/  BSYNC B1 ;  /* 0x0000000000017941 */ /* 0x000fea0003800000 */
.L_x_176:
[----:B------:R-:W-:-:S13]  /*7880*/  LOP3.LUT P1, RZ, R4, 0xff, RZ, 0xc0, !PT ;  /* 0x000000ff04ff7812 */ /* 0x000fda000782c0ff */
[----:B------:R-:W-:Y:S05]  /*7890*/  @P1 BRA `(.L_x_180) ;  /* 0xfffffff400281947 */ /* 0x000fea000383ffff */
[----:B------:R-:W-:Y:S05]  /*78a0*/  BSYNC B0 ;  /* 0x0000000000007941 */ /* 0x000fea0003800000 */
.L_x_168:
[----:B------:R-:W-:-:S03]  /*78b0*/  UMOV UR8, 0xffffffff ;  /* 0xffffffff00087882 */ /* 0x000fc60000000000 */
[----:B------:R-:W-:Y:S05]  /*78c0*/  BRA.DIV UR8, `(.L_x_181) ;  /* 0x0000000608fc7947 */ /* 0x000fea000b800000 */
[----:B------:R-:W-:-:S13]  /*78d0*/  ELECT P6, URZ, PT ;  /* 0x00000000003f782f */ /* 0x000fda00038c0000 */
.L_x_202:
[----:B------:R-:W-:Y:S04]  /*78e0*/  BSSY B0, `(.L_x_182) ;  /* 0x0000058000007945 */ /* 0x000fe80003800000 */
[----:B------:R-:W-:Y:S05]  /*78f0*/  @!P6 BRA `(.L_x_183) ;  /* 0x000000040058e947 */ /* 0x000fea0003800000 */
[----:B------:R-:W-:-:S04]  /*7900*/  LOP3.LUT R23, R23, 0x2, RZ, 0xfc, !PT ;  /* 0x0000000217177812 */ /* 0x000fc800078efcff */
[----:B------:R-:W-:-:S13]  /*7910*/  ISETP.NE.AND P0, PT, R23, 0x3, PT ;  /* 0x000000031700780c */ /* 0x000fda0003f05270 */
[----:B------:R-:W-:Y:S05]  /*7920*/  @!P0 BRA `(.L_x_184) ;  /* 0x0000000000048947 */ /* 0x000fea0003800000 */
[----:B------:R-:W-:Y:S01]  /*7930*/  BPT.TRAP 0x1 ;  /* 0x000000040000795c */ /* 0x000fe20000300000 */
.L_x_184:
[----:B------:R-:W0:Y:S01]  /*7940*/  S2R R5, SR_CgaCtaId ;  /* 0x0000000000057919 */ /* 0x000e220000008800 */
[----:B------:R-:W-:Y:S02]  /*7950*/  MOV R0, 0x400 ;  /* 0x0000040000007802 */ /* 0x000fe40000000f00 */
[----:B------:R-:W-:Y:S02]  /*7960*/  SHF.L.U32 R2, R3, 0x1f, RZ ;  /* 0x0000001f03027819 */ /* 0x000fe400000006ff */
[----:B0-----:R-:W-:-:S05]  /*7970*/  LEA R5, R5, R0, 0x18 ;  /* 0x0000000005057211 */ /* 0x001fca00078ec0ff */
[----:B------:R-:W-:-:S04]  /*7980*/  VIADD R5, R5, 0x48 ;  /* 0x0000004805057836 */ /* 0x000fc80000000000 */
[C---:B------:R-:W-:Y:S02]  /*7990*/  IMAD R7, R8.reuse, 0x8, R5 ;  /* 0x0000000808077824 */ /* 0x040fe400078e0205 */
[----:B------:R-:W-:Y:S02]  /*79a0*/  VIADD R8, R8, 0x1 ;  /* 0x0000000108087836 */ /* 0x000fe40000000000 */
[----:B------:R-:W0:Y:S03]  /*79b0*/  SYNCS.PHASECHK.TRANS64.TRYWAIT P0, [R7+URZ], R2 ;  /* 0x00000002070075a7 */ /* 0x000e26000800017f */
[----:B------:R-:W-:-:S04]  /*79c0*/  ISETP.NE.AND P1, PT, R8, 0x9, PT ;  /* 0x000000090800780c */ /* 0x000fc80003f25270 */
[----:B------:R-:W-:Y:S02]  /*79d0*/  SEL R0, RZ, 0x1, P1 ;  /* 0x00000001ff007807 */ /* 0x000fe40000800000 */
[----:B------:R-:W-:Y:S02]  /*79e0*/  SEL R8, R8, RZ, P1 ;  /* 0x000000ff08087207 */ /* 0x000fe40000800000 */
[----:B------:R-:W-:-:S03]  /*79f0*/  LOP3.LUT R9, R3, R0, RZ, 0x3c, !PT ;  /* 0x0000000003097212 */ /* 0x000fc600078e3cff */
[----:B------:R-:W-:Y:S01]  /*7a00*/  IMAD R6, R8, 0x8, R5 ;  /* 0x0000000808067824 */ /* 0x000fe200078e0205 */
[----:B------:R-:W-:Y:S01]  /*7a10*/  SHF.L.U32 R3, R9, 0x1f, RZ ;  /* 0x0000001f09037819 */ /* 0x000fe200000006ff */
[----:B0-----:R-:W-:Y:S06]  /*7a20*/  @!P0 BRA `(.L_x_185) ;  /* 0x0000000400c48947 */ /* 0x001fec0003800000 */
.L_x_203:
[----:B------:R-:W1:Y:S01]  /*7a30*/  SYNCS.PHASECHK.TRANS64.TRYWAIT P0, [R6+URZ], R3 ;  /* 0x00000003060075a7 */ /* 0x000e62000800017f */
[----:B------:R-:W-:-:S05]  /*7a40*/  VIADD R0, R8, 0x1 ;  /* 0x0000000108007836 */ /* 0x000fca0000000000 */
[----:B------:R-:W-:-:S04]  /*7a50*/  ISETP.NE.AND P1, PT, R0, 0x9, PT ;  /* 0x000000090000780c */ /* 0x000fc80003f25270 */
[----:B0-----:R-:W-:Y:S02]  /*7a60*/  SEL R2, RZ, 0x1, P1 ;  /* 0x00000001ff027807 */ /* 0x001fe40000800000 */
[----:B------:R-:W-:Y:S02]  /*7a70*/  SEL R0, R0, RZ, P1 ;  /* 0x000000ff00007207 */ /* 0x000fe40000800000 */
[----:B------:R-:W-:-:S03]  /*7a80*/  LOP3.LUT R9, R9, R2, RZ, 0x3c, !PT ;  /* 0x0000000209097212 */ /* 0x000fc600078e3cff */
[----:B------:R-:W-:Y:S01]  /*7a90*/  IMAD R7, R0, 0x8, R5 ;  /* 0x0000000800077824 */ /* 0x000fe200078e0205 */
[----:B------:R-:W-:Y:S01]  /*7aa0*/  SHF.L.U32 R4, R9, 0x1f, RZ ;  /* 0x0000001f09047819 */ /* 0x000fe200000006ff */
[----:B-1----:R-:W-:Y:S06]  /*7ab0*/  @!P0 BRA `(.L_x_186) ;  /* 0x0000000400b48947 */ /* 0x002fec0003800000 */
.L_x_204:
[----:B------:R-:W1:Y:S01]  /*7ac0*/  SYNCS.PHASECHK.TRANS64.TRYWAIT P0, [R7+URZ], R4 ;  /* 0x00000004070075a7 */ /* 0x000e62000800017f */
[----:B------:R-:W-:-:S05]  /*7ad0*/  VIADD R0, R0, 0x1 ;  /* 0x0000000100007836 */ /* 0x000fca0000000000 */
[----:B------:R-:W-:-:S04]  /*7ae0*/  ISETP.NE.AND P1, PT, R0, 0x9, PT ;  /* 0x000000090000780c */ /* 0x000fc80003f25270 */
[----:B------:R-:W-:Y:S02]  /*7af0*/  SEL R2, RZ, 0x1, P1 ;  /* 0x00000001ff027807 */ /* 0x000fe40000800000 */
[----:B------:R-:W-:Y:S02]  /*7b00*/  SEL R0, R0, RZ, P1 ;  /* 0x000000ff00007207 */ /* 0x000fe40000800000 */
[----:B------:R-:W-:-:S03]  /*7b10*/  LOP3.LUT R9, R9, R2, RZ, 0x3c, !PT ;  /* 0x0000000209097212 */ /* 0x000fc600078e3cff */
[----:B0-----:R-:W-:Y:S01]  /*7b20*/  IMAD R6, R0, 0x8, R5 ;  /* 0x0000000800067824 */ /* 0x001fe200078e0205 */
[----:B------:R-:W-:Y:S01]  /*7b30*/  SHF.L.U32 R3, R9, 0x1f, RZ ;  /* 0x0000001f09037819 */ /* 0x000fe200000006ff */
[----:B-1----:R-:W-:Y:S06]  /*7b40*/  @!P0 BRA `(.L_x_187) ;  /* 0x0000000400a48947 */ /* 0x002fec0003800000 */
.L_x_205:
        /* <DEDUP_REMOVED lines=9> */
.L_x_206:
        /* <DEDUP_REMOVED lines=9> */
.L_x_207:
        /* <DEDUP_REMOVED lines=9> */
.L_x_208:
        /* <DEDUP_REMOVED lines=9> */
.L_x_209:
[----:B------:R-:W1:Y:S01]  /*7d90*/  SYNCS.PHASECHK.TRANS64.TRYWAIT P0, [R6+URZ], R3 ;  /* 0x00000003060075a7 */ /* 0x000e62000800017f */
[----:B------:R-:W-:-:S05]  /*7da0*/  VIADD R0, R0, 0x1 ;  /* 0x0000000100007836 */ /* 0x000fca0000000000 */
[----:B------:R-:W-:-:S04]  /*7db0*/  ISETP.NE.AND P1, PT, R0, 0x9, PT ;  /* 0x000000090000780c */ /* 0x000fc80003f25270 */
[----:B------:R-:W-:Y:S02]  /*7dc0*/  SEL R2, RZ, 0x1, P1 ;  /* 0x00000001ff027807 */ /* 0x000fe40000800000 */
[----:B------:R-:W-:Y:S02]  /*7dd0*/  SEL R0, R0, RZ, P1 ;  /* 0x000000ff00007207 */ /* 0x000fe40000800000 */
[----:B------:R-:W-:Y:S01]  /*7de0*/  LOP3.LUT R2, R9, R2, RZ, 0x3c, !PT ;  /* 0x0000000209027212 */ /* 0x000fe200078e3cff */
[----:B-1----:R-:W-:Y:S06]  /*7df0*/  @!P0 BRA `(.L_x_192) ;  /* 0x00000004005c8947 */ /* 0x002fec0003800000 */
.L_x_210:
[----:B------:R-:W-:Y:S01]  /*7e00*/  IMAD R5, R0, 0x8, R5 ;  /* 0x0000000800057824 */ /* 0x000fe200078e0205 */
[----:B------:R-:W-:-:S07]  /*7e10*/  SHF.L.U32 R0, R2, 0x1f, RZ ;  /* 0x0000001f02007819 */ /* 0x000fce00000006ff */
.L_x_193:
[----:B--2---:R2:W3:Y:S02]  /*7e20*/  SYNCS.PHASECHK.TRANS64.TRYWAIT P0, [R5+URZ], R0 ;  /* 0x00000000050075a7 */ /* 0x0044e4000800017f */
[----:B---3--:R-:W-:Y:S05]  /*7e30*/  @!P0 NANOSLEEP.SYNCS 0x989680 ;  /* 0x009896800000895d */ /* 0x008fea0003900000 */
[----:B------:R-:W3:Y:S02]  /*7e40*/  @!P0 SYNCS.PHASECHK.TRANS64 P0, [R5+URZ], R0 ;  /* 0x00000000050085a7 */ /* 0x000ee4000800007f */
[----:B---3--:R-:W-:Y:S05]  /*7e50*/  @!P0 BRA `(.L_x_193) ;  /* 0xfffffffc00f08947 */ /* 0x008fea000383ffff */
.L_x_183:
[----:B------:R-:W-:Y:S05]  /*7e60*/  BSYNC B0 ;  /* 0x0000000000007941 */ /* 0x000fea0003800000 */
.L_x_182:
[----:B------:R-:W-:Y:S05]  /*7e70*/  EXIT ;  /* 0x000000000000794d */ /* 0x000fea0003800000 */
.L_x_20:
[----:B0-----:R-:W-:-:S04]  /*7e80*/  IMAD.U32 R3, RZ, RZ, UR43 ;  /* 0x0000002bff037e24 */ /* 0x001fc8000f8e00ff */
[----:B------:R0:W1:Y:S03]  /*7e90*/  SYNCS.PHASECHK.TRANS64.TRYWAIT P0, [R3+URZ+-0x8], R0 ;  /* 0xfffff800030075a7 */ /* 0x000066000800017f */
[----:B-1----:R-:W-:Y:S05]  /*7ea0*/  @!P0 NANOSLEEP.SYNCS 0x989680 ;  /* 0x009896800000895d */ /* 0x002fea0003900000 */
[----:B------:R-:W1:Y:S02]  /*7eb0*/  @!P0 SYNCS.PHASECHK.TRANS64 P0, [R3+URZ+-0x8], R0 ;  /* 0xfffff800030085a7 */ /* 0x000e64000800007f */
[----:B-1----:R-:W-:Y:S05]  /*7ec0*/  @!P0 BRA `(.L_x_20) ;  /* 0xfffffffc00ec8947 */ /* 0x002fea000383ffff */
[----:B------:R-:W-:Y:S05]  /*7ed0*/  BRA `(.L_x_194) ;  /* 0xffffff9800687947 */ /* 0x000fea000383ffff */
.L_x_25:
[----:B-1----:R1:W2:Y:S02]  /*7ee0*/  SYNCS.PHASECHK.TRANS64.TRYWAIT P1, [R3+URZ], R0 ;  /* 0x00000000030075a7 */ /* 0x0022a4000802017f */
[----:B--2---:R-:W-:Y:S05]  /*7ef0*/  @!P1 NANOSLEEP.SYNCS 0x989680 ;  /* 0x009896800000995d */ /* 0x004fea0003900000 */
[----:B------:R-:W2:Y:S02]  /*7f00*/  @!P1 SYNCS.PHASECHK.TRANS64 P1, [R3+URZ], R0 ;  /* 0x00000000030095a7 */ /* 0x000ea4000802007f */
[----:B--2---:R-:W-:Y:S05]  /*7f10*/  @!P1 BRA `(.L_x_25) ;  /* 0xfffffffc00f09947 */ /* 0x004fea000383ffff */
[----:B------:R-:W-:Y:S05]  /*7f20*/  BRA `(.L_x_24) ;  /* 0xffffff9800dc7947 */ /* 0x000fea000383ffff */
.L_x_30:
[----:B-1----:R-:W-:-:S04]  /*7f30*/  IMAD.U32 R5, RZ, RZ, UR4 ;  /* 0x00000004ff057e24 */ /* 0x002fc8000f8e00ff */
[----:B------:R1:W2:Y:S03]  /*7f40*/  SYNCS.PHASECHK.TRANS64.TRYWAIT P1, [R5+URZ], R4 ;  /* 0x00000004050075a7 */ /* 0x0002a6000802017f */
[----:B--2---:R-:W-:Y:S05]  /*7f50*/  @!P1 NANOSLEEP.SYNCS 0x989680 ;  /* 0x009896800000995d */ /* 0x004fea0003900000 */
[----:B------:R-:W2:Y:S02]  /*7f60*/  @!P1 SYNCS.PHASECHK.TRANS64 P1, [R5+URZ], R4 ;  /* 0x00000004050095a7 */ /* 0x000ea4000802007f */
[----:B--2---:R-:W-:Y:S05]  /*7f70*/  @!P1 BRA `(.L_x_30) ;  /* 0xfffffffc00ec9947 */ /* 0x004fea000383ffff */
[----:B------:R-:W-:Y:S05]  /*7f80*/  BRA `(.L_x_29) ;  /* 0xffffff9c00ac7947 */ /* 0x000fea000383ffff */
.L_x_36:
[----:B0-----:R-:W-:-:S04]  /*7f90*/  IMAD.U32 R3, RZ, RZ, UR43 ;  /* 0x0000002bff037e24 */ /* 0x001fc8000f8e00ff */
[----:B------:R0:W1:Y:S03]  /*7fa0*/  SYNCS.PHASECHK.TRANS64.TRYWAIT P0, [R3+URZ+0x8], R0 ;  /* 0x00000800030075a7 */ /* 0x000066000800017f */
[----:B-1----:R-:W-:Y:S05]  /*7fb0*/  @!P0 NANOSLEEP.SYNCS 0x989680 ;  /* 0x009896800000895d */ /* 0x002fea0003900000 */
[----:B------:R-:W1:Y:S02]  /*7fc0*/  @!P0 SYNCS.PHASECHK.TRANS64 P0, [R3+URZ+0x8], R0 ;  /* 0x00000800030085a7 */ /* 0x000e64000800007f */
[----:B-1----:R-:W-:Y:S05]  /*7fd0*/  @!P0 BRA `(.L_x_36) ;  /* 0xfffffffc00ec8947 */ /* 0x002fea000383ffff */
[----:B------:R-:W-:Y:S05]  /*7fe0*/  BRA `(.L_x_195) ;  /* 0xffffffa000ec7947 */ /* 0x000fea000383ffff */
.L_x_169:
[----:B------:R-:W-:Y:S01]  /*7ff0*/  BSSY B1, `(.L_x_196) ;  /* 0x0000006000017945 */ /* 0x000fe20003800000 */
[----:B------:R-:W-:-:S07]  /*8000*/  IMAD.MOV.U32 R15, RZ, RZ, -0x1 ;  /* 0xffffffffff0f7424 */ /* 0x000fce00078e00ff */
[----:B-----5:R-:W-:Y:S05]  /*8010*/  WARPSYNC.COLLECTIVE R15, `(.L_x_197) ;  /* 0x000000000f0c7348 */ /* 0x020fea0003c00000 */
[----:B------:R-:W-:Y:S02]  /*8020*/  ELECT P6, UR62, PT ;  /* 0x00000000003e782f */ /* 0x000fe400038c0000 */
[----:B------:R-:W-:Y:S01]  /*8030*/  MOV R14, UR62 ;  /* 0x0000003e000e7c02 */ /* 0x000fe20008000f00 */
[----:B-----5:R-:W-:Y:S10]  /*8040*/  ENDCOLLECTIVE ;  /* 0x000000000000791b */ /* 0x020ff40003800000 */
.L_x_197:
[----:B------:R-:W-:Y:S05]  /*8050*/  BSYNC B1 ;  /* 0x0000000000017941 */ /* 0x000fea0003800000 */
.L_x_196:
[----:B------:R-:W-:Y:S05]  /*8060*/  BRA `(.L_x_198) ;  /* 0xffffffec00407947 */ /* 0x000fea000383ffff */
.L_x_172:
[----:B-1----:R1:W2:Y:S02]  /*8070*/  SYNCS.PHASECHK.TRANS64.TRYWAIT P1, [R11+URZ+0x48], R6 ;  /* 0x000048060b0075a7 */ /* 0x0022a4000802017f */
[----:B--2---:R-:W-:Y:S05]  /*8080*/  @!P1 NANOSLEEP.SYNCS 0x989680 ;  /* 0x009896800000995d */ /* 0x004fea0003900000 */
[----:B------:R-:W2:Y:S02]  /*8090*/  @!P1 SYNCS.PHASECHK.TRANS64 P1, [R11+URZ+0x48], R6 ;  /* 0x000048060b0095a7 */ /* 0x000ea4000802007f */
[----:B--2---:R-:W-:Y:S05]  /*80a0*/  @!P1 BRA `(.L_x_172) ;  /* 0xfffffffc00f09947 */ /* 0x004fea000383ffff */
[----:B------:R-:W-:Y:S05]  /*80b0*/  BRA `(.L_x_199) ;  /* 0xffffffec00787947 */ /* 0x000fea000383ffff */
.L_x_181:
[----:B------:R-:W-:Y:S01]  /*80c0*/  BSSY B0, `(.L_x_200) ;  /* 0x0000006000007945 */ /* 0x000fe20003800000 */
[----:B------:R-:W-:-:S07]  /*80d0*/  IMAD.MOV.U32 R15, RZ, RZ, -0x1 ;  /* 0xffffffffff0f7424 */ /* 0x000fce00078e00ff */
[----:B-----5:R-:W-:Y:S05]  /*80e0*/  WARPSYNC.COLLECTIVE R15, `(.L_x_201) ;  /* 0x000000000f0c7348 */ /* 0x020fea0003c00000 */
[----:B------:R-:W-:Y:S02]  /*80f0*/  ELECT P6, UR62, PT ;  /* 0x00000000003e782f */ /* 0x000fe400038c0000 */
[----:B------:R-:W-:Y:S01]  /*8100*/  MOV R14, UR62 ;  /* 0x0000003e000e7c02 */ /* 0x000fe20008000f00 */
[----:B-----5:R-:W-:Y:S10]  /*8110*/  ENDCOLLECTIVE ;  /* 0x000000000000791b */ /* 0x020ff40003800000 */
.L_x_201:
[----:B------:R-:W-:Y:S05]  /*8120*/  BSYNC B0 ;  /* 0x0000000000007941 */ /* 0x000fea0003800000 */
.L_x_200:
[----:B------:R-:W-:Y:S05]  /*8130*/  BRA `(.L_x_202) ;  /* 0xfffffff400e87947 */ /* 0x000fea000383ffff */
.L_x_185:
[----:B0-----:R0:W1:Y:S02]  /*8140*/  SYNCS.PHASECHK.TRANS64.TRYWAIT P0, [R7+URZ], R2 ;  /* 0x00000002070075a7 */ /* 0x001064000800017f */
[----:B-1----:R-:W-:Y:S05]  /*8150*/  @!P0 NANOSLEEP.SYNCS 0x989680 ;  /* 0x009896800000895d */ /* 0x002fea0003900000 */
[----:B------:R-:W1:Y:S02]  /*8160*/  @!P0 SYNCS.PHASECHK.TRANS64 P0, [R7+URZ], R2 ;  /* 0x00000002070085a7 */ /* 0x000e64000800007f */
[----:B-1----:R-:W-:Y:S05]  /*8170*/  @!P0 BRA `(.L_x_185) ;  /* 0xfffffffc00f08947 */ /* 0x002fea000383ffff */
[----:B------:R-:W-:Y:S05]  /*8180*/  BRA `(.L_x_203) ;  /* 0xfffffff800287947 */ /* 0x000fea000383ffff */
.L_x_186:
[----:B0-----:R0:W1:Y:S02]  /*8190*/  SYNCS.PHASECHK.TRANS64.TRYWAIT P0, [R6+URZ], R3 ;  /* 0x00000003060075a7 */ /* 0x001064000800017f */
[----:B-1----:R-:W-:Y:S05]  /*81a0*/  @!P0 NANOSLEEP.SYNCS 0x989680 ;  /* 0x009896800000895d */ /* 0x002fea0003900000 */
[----:B------:R-:W1:Y:S02]  /*81b0*/  @!P0 SYNCS.PHASECHK.TRANS64 P0, [R6+URZ], R3 ;  /* 0x00000003060085a7 */ /* 0x000e64000800007f */
[----:B-1----:R-:W-:Y:S05]  /*81c0*/  @!P0 BRA `(.L_x_186) ;  /* 0xfffffffc00f08947 */ /* 0x002fea000383ffff */
[----:B------:R-:W-:Y:S05]  /*81d0*/  BRA `(.L_x_204) ;  /* 0xfffffff800387947 */ /* 0x000fea000383ffff */
.L_x_187:
[----:B0-----:R0:W1:Y:S02]  /*81e0*/  SYNCS.PHASECHK.TRANS64.TRYWAIT P0, [R7+URZ], R4 ;  /* 0x00000004070075a7 */ /* 0x001064000800017f */
[----:B-1----:R-:W-:Y:S05]  /*81f0*/  @!P0 NANOSLEEP.SYNCS 0x989680 ;  /* 0x009896800000895d */ /* 0x002fea0003900000 */
[----:B------:R-:W1:Y:S02]  /*8200*/  @!P0 SYNCS.PHASECHK.TRANS64 P0, [R7+URZ], R4 ;  /* 0x00000004070085a7 */ /* 0x000e64000800007f */
[----:B-1----:R-:W-:Y:S05]  /*8210*/  @!P0 BRA `(.L_x_187) ;  /* 0xfffffffc00f08947 */ /* 0x002fea000383ffff */
[----:B------:R-:W-:Y:S05]  /*8220*/  BRA `(.L_x_205) ;  /* 0xfffffff800487947 */ /* 0x000fea000383ffff */
.L_x_188:
[----:B0-----:R0:W1:Y:S02]  /*8230*/  SYNCS.PHASECHK.TRANS64.TRYWAIT P0, [R6+URZ], R3 ;  /* 0x00000003060075a7 */ /* 0x001064000800017f */
[----:B-1----:R-:W-:Y:S05]  /*8240*/  @!P0 NANOSLEEP.SYNCS 0x989680 ;  /* 0x009896800000895d */ /* 0x002fea0003900000 */
[----:B------:R-:W1:Y:S02]  /*8250*/  @!P0 SYNCS.PHASECHK.TRANS64 P0, [R6+URZ], R3 ;  /* 0x00000003060085a7 */ /* 0x000e64000800007f */
[----:B-1----:R-:W-:Y:S05]  /*8260*/  @!P0 BRA `(.L_x_188) ;  /* 0xfffffffc00f08947 */ /* 0x002fea000383ffff */
[----:B------:R-:W-:Y:S05]  /*8270*/  BRA `(.L_x_206) ;  /* 0xfffffff800587947 */ /* 0x000fea000383ffff */
.L_x_189:
[----:B0-----:R0:W1:Y:S02]  /*8280*/  SYNCS.PHASECHK.TRANS64.TRYWAIT P0, [R7+URZ], R4 ;  /* 0x00000004070075a7 */ /* 0x001064000800017f */
[----:B-1----:R-:W-:Y:S05]  /*8290*/  @!P0 NANOSLEEP.SYNCS 0x989680 ;  /* 0x009896800000895d */ /* 0x002fea0003900000 */
[----:B------:R-:W1:Y:S02]  /*82a0*/  @!P0 SYNCS.PHASECHK.TRANS64 P0, [R7+URZ], R4 ;  /* 0x00000004070085a7 */ /* 0x000e64000800007f */
[----:B-1----:R-:W-:Y:S05]  /*82b0*/  @!P0 BRA `(.L_x_189) ;  /* 0xfffffffc00f08947 */ /* 0x002fea000383ffff */
[----:B------:R-:W-:Y:S05]  /*82c0*/  BRA `(.L_x_207) ;  /* 0xfffffff800687947 */ /* 0x000fea000383ffff */
.L_x_190:
[----:B0-----:R0:W1:Y:S02]  /*82d0*/  SYNCS.PHASECHK.TRANS64.TRYWAIT P0, [R6+URZ], R3 ;  /* 0x00000003060075a7 */ /* 0x001064000800017f */
[----:B-1----:R-:W-:Y:S05]  /*82e0*/  @!P0 NANOSLEEP.SYNCS 0x989680 ;  /* 0x009896800000895d */ /* 0x002fea0003900000 */
[----:B------:R-:W1:Y:S02]  /*82f0*/  @!P0 SYNCS.PHASECHK.TRANS64 P0, [R6+URZ], R3 ;  /* 0x00000003060085a7 */ /* 0x000e64000800007f */
[----:B-1----:R-:W-:Y:S05]  /*8300*/  @!P0 BRA `(.L_x_190) ;  /* 0xfffffffc00f08947 */ /* 0x002fea000383ffff */
[----:B------:R-:W-:Y:S05]  /*8310*/  BRA `(.L_x_208) ;  /* 0xfffffff800787947 */ /* 0x000fea000383ffff */
.L_x_191:
[----:B0-----:R0:W1:Y:S02]  /*8320*/  SYNCS.PHASECHK.TRANS64.TRYWAIT P0, [R7+URZ], R4 ;  /* 0x00000004070075a7 */ /* 0x001064000800017f */
[----:B-1----:R-:W-:Y:S05]  /*8330*/  @!P0 NANOSLEEP.SYNCS 0x989680 ;  /* 0x009896800000895d */ /* 0x002fea0003900000 */
[----:B------:R-:W1:Y:S02]  /*8340*/  @!P0 SYNCS.PHASECHK.TRANS64 P0, [R7+URZ], R4 ;  /* 0x00000004070085a7 */ /* 0x000e64000800007f */
[----:B-1----:R-:W-:Y:S05]  /*8350*/  @!P0 BRA `(.L_x_191) ;  /* 0xfffffffc00f08947 */ /* 0x002fea000383ffff */
[----:B------:R-:W-:Y:S05]  /*8360*/  BRA `(.L_x_209) ;  /* 0xfffffff800887947 */ /* 0x000fea000383ffff */
.L_x_192:
[----:B-1----:R1:W2:Y:S02]  /*8370*/  SYNCS.PHASECHK.TRANS64.TRYWAIT P0, [R6+URZ], R3 ;  /* 0x00000003060075a7 */ /* 0x0022a4000800017f */
[----:B--2---:R-:W-:Y:S05]  /*8380*/  @!P0 NANOSLEEP.SYNCS 0x989680 ;  /* 0x009896800000895d */ /* 0x004fea0003900000 */
[----:B------:R-:W2:Y:S02]  /*8390*/  @!P0 SYNCS.PHASECHK.TRANS64 P0, [R6+URZ], R3 ;  /* 0x00000003060085a7 */ /* 0x000ea4000800007f */
[----:B--2---:R-:W-:Y:S05]  /*83a0*/  @!P0 BRA `(.L_x_192) ;  /* 0xfffffffc00f08947 */ /* 0x004fea000383ffff */
[----:B------:R-:W-:Y:S05]  /*83b0*/  BRA `(.L_x_210) ;  /* 0xfffffff800907947 */ /* 0x000fea000383ffff */
.L_x_211:
[----:B------:R-:W-:-:S00]  /*83c0*/  BRA `(.L_x_211) ;  /* 0xfffffffc00fc7947 */ /* 0x000fc0000383ffff */
[----:B------:R-:W-:-:S00]  /*83d0*/  NOP ;  /* 0x0000000000007918 */ /* 0x000fc00000000000 */
        /* <DEDUP_REMOVED lines=10> */
.L_x_212:


//--------------------- .nv.global.init           --------------------------
	.section	.nv.global.init,"aw",@progbits
.nv.global.init:
	.type		$str$22,@object
	.size		$str$22,($str$23 - $str$22)
$str$22:
        /*0000*/ 	.byte	0x6b, 0x5f, 0x74, 0x69, 0x6c, 0x65, 0x5f, 0x63, 0x6f, 0x75, 0x6e, 0x74, 0x20, 0x3e, 0x3d, 0x20
        /*0010*/ 	.byte	0x31, 0x00
	.type		$str$23,@object
	.size		$str$23,(__unnamed_1 - $str$23)
$str$23:
        /*0012*/ 	.byte	0x2f, 0x74, 0x6d, 0x70, 0x2f, 0x63, 0x75, 0x74, 0x6c, 0x61, 0x73, 0x73, 0x5f, 0x73, 0x77, 0x65
        /*0022*/ 	.byte	0x65, 0x70, 0x5f, 0x73, 0x72, 0x63, 0x2f, 0x69, 0x6e, 0x63, 0x6c, 0x75, 0x64, 0x65, 0x2f, 0x63
        /*0032*/ 	.byte	0x75, 0x74, 0x6c, 0x61, 0x73, 0x73, 0x2f, 0x67, 0x65, 0x6d, 0x6d, 0x2f, 0x63, 0x6f, 0x6c, 0x6c
        /*0042*/ 	.byte	0x65, 0x63, 0x74, 0x69, 0x76, 0x65, 0x2f, 0x73, 0x6d, 0x39, 0x30, 0x5f, 0x6d, 0x6d, 0x61, 0x5f
        /*0052*/ 	.byte	0x74, 0x6d, 0x61, 0x5f, 0x67, 0x6d, 0x6d, 0x61, 0x5f, 0x73, 0x73, 0x5f, 0x77, 0x61, 0x72, 0x70
        /*0062*/ 	.byte	0x73, 0x70, 0x65, 0x63, 0x69, 0x61, 0x6c, 0x69, 0x7a, 0x65, 0x64, 0x2e, 0x68, 0x70, 0x70, 0x00
	.type		__unnamed_1,@object
	.size		__unnamed_1,(.L_0 - __unnamed_1)
__unnamed_1:
        /*0072*/ 	.byte	0x76, 0x6f, 0x69, 0x64, 0x20, 0x63, 0x75, 0x74, 0x6c, 0x61, 0x73, 0x73, 0x3a, 0x3a, 0x67, 0x65
        /* <DEDUP_REMOVED lines=177> */
        /*0b92*/ 	.byte	0x75, 0x74, 0x65, 0x3a, 0x3a, 0x69, 0x64, 0x65, 0x6e, 0x74, 0x69, 0x74, 0x79, 0x5d, 0x00
.L_0:


//--------------------- .nv.shared._ZN7cutlass13device_kernelINS_4gemm6kernel13GemmUniversalIN4cute5tupleIJiiiiEEENS1_10collective13CollectiveMmaINS1_34MainloopSm90TmaGmmaWarpSpecializedILi9ENS5_IJNS4_1CILi2EEENSA_ILi4EEENSA_ILi1EEEEEENS1_32KernelTmaWarpSpecializedPingpongEEENS5_IJNSA_ILi64EEENSA_ILi128EEENSA_ILi32EEEEEENS_10tfloat32_tENS5_IJlSD_lEEESL_SM_NS4_8TiledMMAINS4_8MMA_AtomIJNS4_4SM904GMMA30MMA_64x128x8_F32TF32TF32_SS_TNILNSQ_7ScaleInE1ELSS_1EEEEEENS4_6LayoutINS5_IJSD_SD_SD_EEENS5_IJNSA_ILi0EEESX_SX_EEEEENS5_IJNS4_10UnderscoreES10_S10_EEEEENS4_23SM90_TMA_LOAD_MULTICASTENS4_14ComposedLayoutINS4_7SwizzleILi3ELi4ELi3EEENS4_18smem_ptr_flag_bitsILi32EEENSV_INS5_IJNSA_ILi8EEESJ_EEENS5_IJSJ_SD_EEEEEEEvNS4_8identityES13_S1D_vS1E_EENS_8epilogue10collective6detail29Sm90TmaWarpSpecializedAdapterINS1H_15DefaultEpilogueISL_SM_SM_NS1G_6thread17LinearCombinationISL_Li1EffLNS1L_9ScaleType4KindE0ELNS_15FloatRoundStyleE2ESL_EENS1_15EpilogueDefaultEEEEEvvEEEEvNT_6ParamsE --------------------------
	.section	.nv.shared._ZN7cutlass13device_kernelINS_4gemm6kernel13GemmUniversalIN4cute5tupleIJiiiiEEENS1_10collective13CollectiveMmaINS1_34MainloopSm90TmaGmmaWarpSpecializedILi9ENS5_IJNS4_1CILi2EEENSA_ILi4EEENSA_ILi1EEEEEENS1_32KernelTmaWarpSpecializedPingpongEEENS5_IJNSA_ILi64EEENSA_ILi128EEENSA_ILi32EEEEEENS_10tfloat32_tENS5_IJlSD_lEEESL_SM_NS4_8TiledMMAINS4_8MMA_AtomIJNS4_4SM904GMMA30MMA_64x128x8_F32TF32TF32_SS_TNILNSQ_7ScaleInE1ELSS_1EEEEEENS4_6LayoutINS5_IJSD_SD_SD_EEENS5_IJNSA_ILi0EEESX_SX_EEEEENS5_IJNS4_10UnderscoreES10_S10_EEEEENS4_23SM90_TMA_LOAD_MULTICASTENS4_14ComposedLayoutINS4_7SwizzleILi3ELi4ELi3EEENS4_18smem_ptr_flag_bitsILi32EEENSV_INS5_IJNSA_ILi8EEESJ_EEENS5_IJSJ_SD_EEEEEEEvNS4_8identityES13_S1D_vS1E_EENS_8epilogue10collective6detail29Sm90TmaWarpSpecializedAdapterINS1H_15DefaultEpilogueISL_SM_SM_NS1G_6thread17LinearCombinationISL_Li1EffLNS1L_9ScaleType4KindE0ELNS_15FloatRoundStyleE2ESL_EENS1_15EpilogueDefaultEEEEEvvEEEEvNT_6ParamsE,"aw",@nobits
	.sectionflags	@""
	.align	16
	.zero		1024


//--------------------- .nv.shared.reserved.0     --------------------------
	.section	.nv.shared.reserved.0,"aw",@nobits
	.weak		__nv_reservedSMEM_offset_0_alias
	.size		__nv_reservedSMEM_offset_0_alias, 0, 0
	.other		__nv_reservedSMEM_offset_0_alias,@"STO_CUDA_RESERVED_SHARED STV_DEFAULT"
__nv_reservedSMEM_offset_0_alias:
	.zero		0


//--------------------- .nv.global                --------------------------
	.section	.nv.global,"aw",@nobits
.nv.global:
	.type		_ZN40_INTERNAL_a0b60a80_4_k_cu_66ab6ec5_274254cute1_E,@object
	.size		_ZN40_INTERNAL_a0b60a80_4_k_cu_66ab6ec5_274254cute1_E,(_ZN40_INTERNAL_a0b60a80_4_k_cu_66ab6ec5_274254cuda3std3__45__cpo6cbeginE - _ZN40_INTERNAL_a0b60a80_4_k_cu_66ab6ec5_274254cute1_E)
_ZN40_INTERNAL_a0b60a80_4_k_cu_66ab6ec5_274254cute1_E:
	.zero		1
	.type		_ZN40_INTERNAL_a0b60a80_4_k_cu_66ab6ec5_274254cuda3std3__45__cpo6cbeginE,@object
	.size		_ZN40_INTERNAL_a0b60a80_4_k_cu_66ab6ec5_274254cuda3std3__45__cpo6cbeginE,(_ZN40_INTERNAL_a0b60a80_4_k_cu_66ab6ec5_274254cuda3std3__48in_placeE - _ZN40_INTERNAL_a0b60a80_4_k_cu_66ab6ec5_274254cuda3std3__45__cpo6cbeginE)
_ZN40_INTERNAL_a0b60a80_4_k_cu_66ab6ec5_274254cuda3std3__45__cpo6cbeginE:
	.zero		1
	.type		_ZN40_INTERNAL_a0b60a80_4_k_cu_66ab6ec5_274254cuda3std3__48in_placeE,@object
	.size		_ZN40_INTERNAL_a0b60a80_4_k_cu_66ab6ec5_274254cuda3std3__48in_placeE,(_ZN40_INTERNAL_a0b60a80_4_k_cu_66ab6ec5_274254cuda3std6ranges3__45__cpo9iter_moveE - _ZN40_INTERNAL_a0b60a80_4_k_cu_66ab6ec5_274254cuda3std3__48in_placeE)
_ZN40_INTERNAL_a0b60a80_4_k_cu_66ab6ec5_274254cuda3std3__48in_placeE:
	.zero		1
	.type		_ZN40_INTERNAL_a0b60a80_4_k_cu_66ab6ec5_274254cuda3std6ranges3__45__cpo9iter_moveE,@object
	.size		_ZN40_INTERNAL_a0b60a80_4_k_cu_66ab6ec5_274254cuda3std6ranges3__45__cpo9iter_moveE,(_ZN40_INTERNAL_a0b60a80_4_k_cu_66ab6ec5_274254cuda3std3__45__cpo5beginE - _ZN40_INTERNAL_a0b60a80_4_k_cu_66ab6ec5_274254cuda3std6ranges3__45__cpo9iter_moveE)
_ZN40_INTERNAL_a0b60a80_4_k_cu_66ab6ec5_274254cuda3std6ranges3__45__cpo9iter_moveE:
	.zero		1
	.type		_ZN40_INTERNAL_a0b60a80_4_k_cu_66ab6ec5_274254cuda3std3__45__cpo5beginE,@object
	.size		_ZN40_INTERNAL_a0b60a80_4_k_cu_66ab6ec5_274254cuda3std3__45__cpo5beginE,(_ZN40_INTERNAL_a0b60a80_4_k_cu_66ab6ec5_274254cuda3std3__442_GLOBAL__N__a0b60a80_4_k_cu_66ab6ec5_274256ignoreE - _ZN40_INTERNAL_a0b60a80_4_k_cu_66ab6ec5_274254cuda3std3__45__cpo5beginE)
_ZN40_INTERNAL_a0b60a80_4_k_cu_66ab6ec5_274254cuda3std3__45__cpo5beginE:
	.zero		1
	.type		_ZN40_INTERNAL_a0b60a80_4_k_cu_66ab6ec5_274254cuda3std3__442_GLOBAL__N__a0b60a80_4_k_cu_66ab6ec5_274256ignoreE,@object
	.size		_ZN40_INTERNAL_a0b60a80_4_k_cu_66ab6ec5_274254cuda3std3__442_GLOBAL__N__a0b60a80_4_k_cu_66ab6ec5_274256ignoreE,(_ZN40_INTERNAL_a0b60a80_4_k_cu_66ab6ec5_274254cute7productE - _ZN40_INTERNAL_a0b60a80_4_k_cu_66ab6ec5_274254cuda3std3__442_GLOBAL__N__a0b60a80_4_k_cu_66ab6ec5_274256ignoreE)
_ZN40_INTERNAL_a0b60a80_4_k_cu_66ab6ec5_274254cuda3std3__442_GLOBAL__N__a0b60a80_4_k_cu_66ab6ec5_274256ignoreE:
	.zero		1
	.type		_ZN40_INTERNAL_a0b60a80_4_k_cu_66ab6ec5_274254cute7productE,@object
	.size		_ZN40_INTERNAL_a0b60a80_4_k_cu_66ab6ec5_274254cute7productE,(_ZN40_INTERNAL_a0b60a80_4_k_cu_66ab6ec5_274254cuda3std3__45__cpo3endE - _ZN40_INTERNAL_a0b60a80_4_k_cu_66ab6ec5_274254cute7productE)
_ZN40_INTERNAL_a0b60a80_4_k_cu_66ab6ec5_274254cute7productE:
	.zero		1
	.type		_ZN40_INTERNAL_a0b60a80_4_k_cu_66ab6ec5_274254cuda3std3__45__cpo3endE,@object
	.size		_ZN40_INTERNAL_a0b60a80_4_k_cu_66ab6ec5_274254cuda3std3__45__cpo3endE,(_ZN40_INTERNAL_a0b60a80_4_k_cu_66ab6ec5_274254cuda3std3__419piecewise_constructE - _ZN40_INTERNAL_a0b60a80_4_k_cu_66ab6ec5_274254cuda3std3__45__cpo3endE)
_ZN40_INTERNAL_a0b60a80_4_k_cu_66ab6ec5_274254cuda3std3__45__cpo3endE:
	.zero		1
	.type		_ZN40_INTERNAL_a0b60a80_4_k_cu_66ab6ec5_274254cuda3std3__419piecewise_constructE,@object
	.size		_ZN40_INTERNAL_a0b60a80_4_k_cu_66ab6ec5_274254cuda3std3__419piecewise_constructE,(_ZN40_INTERNAL_a0b60a80_4_k_cu_66ab6ec5_274254cuda3std3__45__cpo4cendE - _ZN40_INTERNAL_a0b60a80_4_k_cu_66ab6ec5_274254cuda3std3__419piecewise_constructE)
_ZN40_INTERNAL_a0b60a80_4_k_cu_66ab6ec5_274254cuda3std3__419piecewise_constructE:
	.zero		1
	.type		_ZN40_INTERNAL_a0b60a80_4_k_cu_66ab6ec5_274254cuda3std3__45__cpo4cendE,@object
	.size		_ZN40_INTERNAL_a0b60a80_4_k_cu_66ab6ec5_274254cuda3std3__45__cpo4cendE,(_ZN40_INTERNAL_a0b60a80_4_k_cu_66ab6ec5_274254cuda3std6ranges3__45__cpo4swapE - _ZN40_INTERNAL_a0b60a80_4_k_cu_66ab6ec5_274254cuda3std3__45__cpo4cendE)
_ZN40_INTERNAL_a0b60a80_4_k_cu_66ab6ec5_274254cuda3std3__45__cpo4cendE:
	.zero		1
	.type		_ZN40_INTERNAL_a0b60a80_4_k_cu_66ab6ec5_274254cuda3std6ranges3__45__cpo4swapE,@object
	.size		_ZN40_INTERNAL_a0b60a80_4_k_cu_66ab6ec5_274254cuda3std6ranges3__45__cpo4swapE,(.L_8 - _ZN40_INTERNAL_a0b60a80_4_k_cu_66ab6ec5_274254cuda3std6ranges3__45__cpo4swapE)
_ZN40_INTERNAL_a0b60a80_4_k_cu_66ab6ec5_274254cuda3std6ranges3__45__cpo4swapE:
	.zero		1
.L_8:


//--------------------- .nv.constant0._ZN7cutlass13device_kernelINS_4gemm6kernel13GemmUniversalIN4cute5tupleIJiiiiEEENS1_10collective13CollectiveMmaINS1_34MainloopSm90TmaGmmaWarpSpecializedILi9ENS5_IJNS4_1CILi2EEENSA_ILi4EEENSA_ILi1EEEEEENS1_32KernelTmaWarpSpecializedPingpongEEENS5_IJNSA_ILi64EEENSA_ILi128EEENSA_ILi32EEEEEENS_10tfloat32_tENS5_IJlSD_lEEESL_SM_NS4_8TiledMMAINS4_8MMA_AtomIJNS4_4SM904GMMA30MMA_64x128x8_F32TF32TF32_SS_TNILNSQ_7ScaleInE1ELSS_1EEEEEENS4_6LayoutINS5_IJSD_SD_SD_EEENS5_IJNSA_ILi0EEESX_SX_EEEEENS5_IJNS4_10UnderscoreES10_S10_EEEEENS4_23SM90_TMA_LOAD_MULTICASTENS4_14ComposedLayoutINS4_7SwizzleILi3ELi4ELi3EEENS4_18smem_ptr_flag_bitsILi32EEENSV_INS5_IJNSA_ILi8EEESJ_EEENS5_IJSJ_SD_EEEEEEEvNS4_8identityES13_S1D_vS1E_EENS_8epilogue10collective6detail29Sm90TmaWarpSpecializedAdapterINS1H_15DefaultEpilogueISL_SM_SM_NS1G_6thread17LinearCombinationISL_Li1EffLNS1L_9ScaleType4KindE0ELNS_15FloatRoundStyleE2ESL_EENS1_15EpilogueDefaultEEEEEvvEEEEvNT_6ParamsE --------------------------
	.section	.nv.constant0._ZN7cutlass13device_kernelINS_4gemm6kernel13GemmUniversalIN4cute5tupleIJiiiiEEENS1_10collective13CollectiveMmaINS1_34MainloopSm90TmaGmmaWarpSpecializedILi9ENS5_IJNS4_1CILi2EEENSA_ILi4EEENSA_ILi1EEEEEENS1_32KernelTmaWarpSpecializedPingpongEEENS5_IJNSA_ILi64EEENSA_ILi128EEENSA_ILi32EEEEEENS_10tfloat32_tENS5_IJlSD_lEEESL_SM_NS4_8TiledMMAINS4_8MMA_AtomIJNS4_4SM904GMMA30MMA_64x128x8_F32TF32TF32_SS_TNILNSQ_7ScaleInE1ELSS_1EEEEEENS4_6LayoutINS5_IJSD_SD_SD_EEENS5_IJNSA_ILi0EEESX_SX_EEEEENS5_IJNS4_10UnderscoreES10_S10_EEEEENS4_23SM90_TMA_LOAD_MULTICASTENS4_14ComposedLayoutINS4_7SwizzleILi3ELi4ELi3EEENS4_18smem_ptr_flag_bitsILi32EEENSV_INS5_IJNSA_ILi8EEESJ_EEENS5_IJSJ_SD_EEEEEEEvNS4_8identityES13_S1D_vS1E_EENS_8epilogue10collective6detail29Sm90TmaWarpSpecializedAdapterINS1H_15DefaultEpilogueISL_SM_SM_NS1G_6thread17LinearCombinationISL_Li1EffLNS1L_9ScaleType4KindE0ELNS_15FloatRoundStyleE2ESL_EENS1_15EpilogueDefaultEEEEEvvEEEEvNT_6ParamsE,"a",@progbits
	.sectionflags	@""
	.align	4
.nv.constant0._ZN7cutlass13device_kernelINS_4gemm6kernel13GemmUniversalIN4cute5tupleIJiiiiEEENS1_10collective13CollectiveMmaINS1_34MainloopSm90TmaGmmaWarpSpecializedILi9ENS5_IJNS4_1CILi2EEENSA_ILi4EEENSA_ILi1EEEEEENS1_32KernelTmaWarpSpecializedPingpongEEENS5_IJNSA_ILi64EEENSA_ILi128EEENSA_ILi32EEEEEENS_10tfloat32_tENS5_IJlSD_lEEESL_SM_NS4_8TiledMMAINS4_8MMA_AtomIJNS4_4SM904GMMA30MMA_64x128x8_F32TF32TF32_SS_TNILNSQ_7ScaleInE1ELSS_1EEEEEENS4_6LayoutINS5_IJSD_SD_SD_EEENS5_IJNSA_ILi0EEESX_SX_EEEEENS5_IJNS4_10UnderscoreES10_S10_EEEEENS4_23SM90_TMA_LOAD_MULTICASTENS4_14ComposedLayoutINS4_7SwizzleILi3ELi4ELi3EEENS4_18smem_ptr_flag_bitsILi32EEENSV_INS5_IJNSA_ILi8EEESJ_EEENS5_IJSJ_SD_EEEEEEEvNS4_8identityES13_S1D_vS1E_EENS_8epilogue10collective6detail29Sm90TmaWarpSpecializedAdapterINS1H_15DefaultEpilogueISL_SM_SM_NS1G_6thread17LinearCombinationISL_Li1EffLNS1L_9ScaleType4KindE0ELNS_15FloatRoundStyleE2ESL_EENS1_15EpilogueDefaultEEEEEvvEEEEvNT_6ParamsE:
	.zero		1664


//--------------------- SYMBOLS --------------------------

	.type		.nv.reservedSmem.offset0,@object
	.size		.nv.reservedSmem.offset0,0x4
	.type		__assertfail,@function
